	.headerflags	@"EF_CUDA_TEXMODE_UNIFIED EF_CUDA_64BIT_ADDRESS EF_CUDA_SM80 EF_CUDA_VIRTUAL_SM(EF_CUDA_SM80)"
	.elftype	@"ET_EXEC"


//--------------------- .nv.info                  --------------------------
	.section	.nv.info,"",@"SHT_CUDA_INFO"
	.align	4


	//----- nvinfo : EIATTR_REGCOUNT
	.align		4
        /*0000*/ 	.byte	0x04, 0x2f
        /*0002*/ 	.short	(.L_1 - .L_0)
	.align		4
.L_0:
        /*0004*/ 	.word	index@(candidate0)
        /*0008*/ 	.word	0x00000028


	//----- nvinfo : EIATTR_MAX_STACK_SIZE
	.align		4
.L_1:
        /*000c*/ 	.byte	0x04, 0x23
        /*000e*/ 	.short	(.L_3 - .L_2)
	.align		4
.L_2:
        /*0010*/ 	.word	index@(candidate0)
        /*0014*/ 	.word	0x00000000


	//----- nvinfo : EIATTR_MIN_STACK_SIZE
	.align		4
.L_3:
        /*0018*/ 	.byte	0x04, 0x12
        /*001a*/ 	.short	(.L_5 - .L_4)
	.align		4
.L_4:
        /*001c*/ 	.word	index@(candidate0)
        /*0020*/ 	.word	0x00000000


	//----- nvinfo : EIATTR_FRAME_SIZE
	.align		4
.L_5:
        /*0024*/ 	.byte	0x04, 0x11
        /*0026*/ 	.short	(.L_7 - .L_6)
	.align		4
.L_6:
        /*0028*/ 	.word	index@(candidate0)
        /*002c*/ 	.word	0x00000000
.L_7:


//--------------------- .nv.info.candidate0       --------------------------
	.section	.nv.info.candidate0,"",@"SHT_CUDA_INFO"
	.align	4


	//----- nvinfo : EIATTR_CUDA_API_VERSION
	.align		4
        /*0000*/ 	.byte	0x04, 0x37
        /*0002*/ 	.short	(.L_9 - .L_8)
.L_8:
        /*0004*/ 	.word	0x00000075


	//----- nvinfo : EIATTR_SW2861232_WAR
	.align		4
.L_9:
        /*0008*/ 	.byte	0x01, 0x35
	.zero		2


	//----- nvinfo : EIATTR_PARAM_CBANK
	.align		4
        /*000c*/ 	.byte	0x04, 0x0a
        /*000e*/ 	.short	(.L_11 - .L_10)
	.align		4
.L_10:
        /*0010*/ 	.word	index@(.nv.constant0.candidate0)
        /*0014*/ 	.short	0x0160
        /*0016*/ 	.short	0x0018


	//----- nvinfo : EIATTR_CBANK_PARAM_SIZE
	.align		4
.L_11:
        /*0018*/ 	.byte	0x03, 0x19
        /*001a*/ 	.short	0x0018


	//----- nvinfo : EIATTR_KPARAM_INFO
	.align		4
        /*001c*/ 	.byte	0x04, 0x17
        /*001e*/ 	.short	(.L_13 - .L_12)
.L_12:
        /*0020*/ 	.word	0x00000000
        /*0024*/ 	.short	0x0002
        /*0026*/ 	.short	0x0010
        /*0028*/ 	.byte	0x00, 0xf0, 0x21, 0x00


	//----- nvinfo : EIATTR_KPARAM_INFO
	.align		4
.L_13:
        /*002c*/ 	.byte	0x04, 0x17
        /*002e*/ 	.short	(.L_15 - .L_14)
.L_14:
        /*0030*/ 	.word	0x00000000
        /*0034*/ 	.short	0x0001
        /*0036*/ 	.short	0x0008
        /*0038*/ 	.byte	0x00, 0xf0, 0x21, 0x00


	//----- nvinfo : EIATTR_KPARAM_INFO
	.align		4
.L_15:
        /*003c*/ 	.byte	0x04, 0x17
        /*003e*/ 	.short	(.L_17 - .L_16)
.L_16:
        /*0040*/ 	.word	0x00000000
        /*0044*/ 	.short	0x0000
        /*0046*/ 	.short	0x0000
        /*0048*/ 	.byte	0x00, 0xf0, 0x21, 0x00


	//----- nvinfo : EIATTR_MAXREG_COUNT
	.align		4
.L_17:
        /*004c*/ 	.byte	0x03, 0x1b
        /*004e*/ 	.short	0x00ff


	//----- nvinfo : EIATTR_EXIT_INSTR_OFFSETS
	.align		4
        /*0050*/ 	.byte	0x04, 0x1c
        /*0052*/ 	.short	(.L_19 - .L_18)


	//   ....[0]....
.L_18:
        /*0054*/ 	.word	0x000031e0


	//----- nvinfo : EIATTR_MAX_THREADS
	.align		4
.L_19:
        /*0058*/ 	.byte	0x04, 0x05
        /*005a*/ 	.short	(.L_21 - .L_20)
.L_20:
        /*005c*/ 	.word	0x00000100
        /*0060*/ 	.word	0x00000001
        /*0064*/ 	.word	0x00000001
.L_21:


//--------------------- .nv.rel.action            --------------------------
	.section	.nv.rel.action,"",@"SHT_CUDA_RELOCINFO"
	.align	8
	.sectionentsize	8
        /*0000*/ 	.byte	0x4b, 0x00, 0x00, 0x00, 0x00, 0x00, 0x00, 0x00, 0x00, 0x02, 0x02, 0x08, 0x10, 0x0a, 0x2f, 0x22
        /* <DEDUP_REMOVED lines=13> */


//--------------------- .nv.constant0.candidate0  --------------------------
	.section	.nv.constant0.candidate0,"a",@progbits
	.align	4
.nv.constant0.candidate0:
	.zero		376


//--------------------- .text.candidate0          --------------------------
	.section	.text.candidate0,"ax",@progbits
	.sectionflags	@"SHF_BARRIERS=1"
	.sectioninfo	@"SHI_REGISTERS=40"
	.align	128
        .global         candidate0
        .type           candidate0,@function
        .size           candidate0,(.L_x_1 - candidate0)
        .other          candidate0,@"STO_CUDA_ENTRY STV_DEFAULT"
candidate0:
.text.candidate0:
[----:B------:R-:W-:-:S02]  /*0000*/  MOV R1, c[0x0][0x28] ;  /* 0x00000a0000017a02 */ /* 0x000fc40000000f00 */
[----:B------:R-:W0:Y:S01]  /*0010*/  S2R R5, SR_CTAID.X ;  /* 0x0000000000057919 */ /* 0x000e220000002500 */
[----:B------:R-:W-:Y:S01]  /*0020*/  HFMA2.MMA R4, -RZ, RZ, 0, 0 ;  /* 0x00000000ff047435 */ /* 0x000fe200000001ff */
[----:B------:R-:W-:Y:S02]  /*0030*/  ULDC.64 UR4, c[0x0][0x118] ;  /* 0x0000460000047ab9 */ /* 0x000fe40000000a00 */
[----:B------:R-:W1:Y:S01]  /*0040*/  S2R R28, SR_TID.X ;  /* 0x00000000001c7919 */ /* 0x000e620000002100 */
[----:B0-----:R-:W-:-:S06]  /*0050*/  IMAD.HI R33, R5, 0x5397829d, RZ ;  /* 0x5397829d05217827 */ /* 0x001fcc00078e02ff */
[----:B------:R-:W-:Y:S01]  /*0060*/  IMAD.HI R2, R5, -0x6db6db6d, R4 ;  /* 0x9249249305027827 */ /* 0x000fe200078e0204 */
[----:B------:R-:W-:Y:S02]  /*0070*/  SHF.R.U32.HI R0, RZ, 0x1f, R33 ;  /* 0x0000001fff007819 */ /* 0x000fe40000011621 */
[----:B-1----:R-:W-:Y:S02]  /*0080*/  LOP3.LUT R31, R28, 0x7, RZ, 0xc0, !PT ;  /* 0x000000071c1f7812 */ /* 0x002fe400078ec0ff */
[----:B------:R-:W-:Y:S02]  /*0090*/  SHF.R.U32.HI R7, RZ, 0x1f, R2 ;  /* 0x0000001fff077819 */ /* 0x000fe40000011602 */
[----:B------:R-:W-:Y:S02]  /*00a0*/  LEA.HI.SX32 R33, R33, R0, 0x1c ;  /* 0x0000000021217211 */ /* 0x000fe400078fe2ff */
[----:B------:R-:W-:Y:S02]  /*00b0*/  LEA.HI R7, R2, R7, RZ, 0x1e ;  /* 0x0000000702077211 */ /* 0x000fe400078ff0ff */
[----:B------:R-:W-:Y:S01]  /*00c0*/  MOV R2, RZ ;  /* 0x000000ff00027202 */ /* 0x000fe20000000f00 */
[--C-:B------:R-:W-:Y:S01]  /*00d0*/  IMAD R3, R33, -0x31, R5.reuse ;  /* 0xffffffcf21037824 */ /* 0x100fe200078e0205 */
[----:B------:R-:W-:Y:S01]  /*00e0*/  SHF.R.S32.HI R0, RZ, 0x6, R28 ;  /* 0x00000006ff007819 */ /* 0x000fe2000001141c */
[----:B------:R-:W-:-:S02]  /*00f0*/  IMAD R32, R7, -0x7, R5 ;  /* 0xfffffff907207824 */ /* 0x000fc400078e0205 */
[----:B------:R-:W-:-:S04]  /*0100*/  IMAD.HI R2, R3, -0x6db6db6d, R2 ;  /* 0x9249249303027827 */ /* 0x000fc800078e0202 */
[----:B------:R-:W-:Y:S01]  /*0110*/  IMAD R3, R0, 0xc40, R31 ;  /* 0x00000c4000037824 */ /* 0x000fe200078e021f */
[----:B------:R-:W-:Y:S02]  /*0120*/  SHF.R.U32.HI R29, RZ, 0x1f, R2 ;  /* 0x0000001fff1d7819 */ /* 0x000fe40000011602 */
[----:B------:R-:W-:Y:S02]  /*0130*/  LOP3.LUT R0, R28, 0x38, RZ, 0xc0, !PT ;  /* 0x000000381c007812 */ /* 0x000fe400078ec0ff */
[----:B------:R-:W-:Y:S02]  /*0140*/  LEA R4, R32, R3, 0x3 ;  /* 0x0000000320047211 */ /* 0x000fe400078e18ff */
[----:B------:R-:W-:Y:S01]  /*0150*/  LEA.HI.SX32 R29, R2, R29, 0x1e ;  /* 0x0000001d021d7211 */ /* 0x000fe200078ff2ff */
[----:B------:R-:W-:Y:S01]  /*0160*/  HFMA2.MMA R2, -RZ, RZ, 0, 2.384185791015625e-07 ;  /* 0x00000004ff027435 */ /* 0x000fe200000001ff */
[----:B------:R-:W-:Y:S02]  /*0170*/  SHF.R.U32.HI R3, RZ, 0x3, R0 ;  /* 0x00000003ff037819 */ /* 0x000fe40000011600 */
[----:B------:R-:W-:Y:S01]  /*0180*/  SHF.L.U32 R0, R28, 0x2, RZ ;  /* 0x000000021c007819 */ /* 0x000fe200000006ff */
[----:B------:R-:W-:-:S03]  /*0190*/  IMAD R4, R29, 0x1c0, R4 ;  /* 0x000001c01d047824 */ /* 0x000fc600078e0204 */
[----:B------:R-:W-:Y:S01]  /*01a0*/  LEA R5, R33, R0, 0xb ;  /* 0x0000000021057211 */ /* 0x000fe200078e58ff */
[----:B------:R-:W-:-:S04]  /*01b0*/  IMAD R3, R3, 0x38, R4 ;  /* 0x0000003803037824 */ /* 0x000fc800078e0204 */
[----:B------:R-:W-:-:S04]  /*01c0*/  IMAD.WIDE R6, R3, R2, c[0x0][0x160] ;  /* 0x0000580003067625 */ /* 0x000fc800078e0202 */
[----:B------:R-:W-:Y:S01]  /*01d0*/  IMAD.WIDE R4, R5, R2, c[0x0][0x168] ;  /* 0x00005a0005047625 */ /* 0x000fe200078e0202 */
[----:B------:R-:W2:Y:S04]  /*01e0*/  LDG.E.CONSTANT R3, [R6.64] ;  /* 0x0000000406037981 */ /* 0x000ea8000c1e9900 */
[----:B------:R-:W3:Y:S04]  /*01f0*/  LDG.E.CONSTANT R9, [R6.64+0xc400] ;  /* 0x00c4000406097981 */ /* 0x000ee8000c1e9900 */
[----:B------:R-:W4:Y:S04]  /*0200*/  LDG.E.CONSTANT R11, [R6.64+0x18800] ;  /* 0x01880004060b7981 */ /* 0x000f28000c1e9900 */
[----:B------:R-:W5:Y:S04]  /*0210*/  LDG.E.CONSTANT R21, [R6.64+0x24c00] ;  /* 0x024c000406157981 */ /* 0x000f68000c1e9900 */
        /* <DEDUP_REMOVED lines=12> */
[----:B------:R-:W5:Y:S04]  /*02e0*/  LDG.E.128.CONSTANT R12, [R4.64] ;  /* 0x00000004040c7981 */ /* 0x000f68000c1e9d00 */
[----:B------:R-:W5:Y:S01]  /*02f0*/  LDG.E.128.CONSTANT R16, [R4.64+0x1000] ;  /* 0x0010000404107981 */ /* 0x000f62000c1e9d00 */
[----:B------:R-:W-:-:S03]  /*0300*/  SHF.R.S32.HI R30, RZ, 0x5, R28 ;  /* 0x00000005ff1e7819 */ /* 0x000fc6000001141c */
[----:B--2---:R0:W-:Y:S04]  /*0310*/  STS [R28.X4], R3 ;  /* 0x000000031c007388 */ /* 0x0041e80000004800 */
[----:B---3--:R-:W-:Y:S04]  /*0320*/  STS [R28.X4+0x400], R9 ;  /* 0x000400091c007388 */ /* 0x008fe80000004800 */
[----:B----4-:R-:W-:Y:S01]  /*0330*/  STS [R28.X4+0x800], R11 ;  /* 0x0008000b1c007388 */ /* 0x010fe20000004800 */
[----:B0-----:R-:W-:Y:S02]  /*0340*/  LOP3.LUT R3, R0, 0x7c, RZ, 0xc0, !PT ;  /* 0x0000007c00037812 */ /* 0x001fe400078ec0ff */
[C---:B------:R-:W-:Y:S01]  /*0350*/  SHF.L.U32 R0, R30.reuse, 0xa, RZ ;  /* 0x0000000a1e007819 */ /* 0x040fe200000006ff */
[----:B-----5:R-:W-:Y:S01]  /*0360*/  STS [R28.X4+0xc00], R21 ;  /* 0x000c00151c007388 */ /* 0x020fe20000004800 */
[----:B------:R-:W-:-:S03]  /*0370*/  IMAD R30, R30, 0x3100, R31 ;  /* 0x000031001e1e7824 */ /* 0x000fc600078e021f */
[----:B------:R-:W-:Y:S01]  /*0380*/  STS [R28.X4+0x1000], R23 ;  /* 0x001000171c007388 */ /* 0x000fe20000004800 */
[----:B------:R-:W-:-:S03]  /*0390*/  IMAD R33, R33, 0x18800, R30 ;  /* 0x0001880021217824 */ /* 0x000fc600078e021e */
[----:B------:R-:W-:Y:S02]  /*03a0*/  STS [R28.X4+0x1400], R25 ;  /* 0x001400191c007388 */ /* 0x000fe40000004800 */
[----:B------:R-:W-:Y:S02]  /*03b0*/  LEA R32, R32, R33, 0x3 ;  /* 0x0000002120207211 */ /* 0x000fe400078e18ff */
[----:B------:R-:W-:Y:S03]  /*03c0*/  STS [R28.X4+0x1800], R27 ;  /* 0x0018001b1c007388 */ /* 0x000fe60000004800 */
[----:B------:R-:W-:Y:S01]  /*03d0*/  IMAD R32, R29, 0x1c0, R32 ;  /* 0x000001c01d207824 */ /* 0x000fe200078e0220 */
[----:B------:R-:W-:Y:S04]  /*03e0*/  STS [R28.X4+0x1c00], R35 ;  /* 0x001c00231c007388 */ /* 0x000fe80000004800 */
        /* <DEDUP_REMOVED lines=8> */
[----:B------:R-:W-:Y:S04]  /*0470*/  STS.128 [R28.X16+0x4000], R12 ;  /* 0x0040000c1c007388 */ /* 0x000fe8000000cc00 */
[----:B------:R-:W-:Y:S04]  /*0480*/  STS.128 [R28.X16+0x5000], R16 ;  /* 0x005000101c007388 */ /* 0x000fe8000000cc00 */
[----:B------:R-:W-:Y:S06]  /*0490*/  BAR.SYNC 0x0 ;  /* 0x0000000000007b1d */ /* 0x000fec0000000000 */
[----:B------:R-:W-:Y:S04]  /*04a0*/  LDS R37, [R3] ;  /* 0x0000000003257984 */ /* 0x000fe80000000800 */
[----:B------:R-:W0:Y:S01]  /*04b0*/  LDS.128 R8, [R0+0x4000] ;  /* 0x0040000000087984 */ /* 0x000e220000000c00 */
[----:B------:R-:W-:-:S03]  /*04c0*/  LOP3.LUT R28, R28, 0x1f, RZ, 0xc0, !PT ;  /* 0x0000001f1c1c7812 */ /* 0x000fc600078ec0ff */
[----:B------:R-:W1:Y:S01]  /*04d0*/  LDS R12, [R3+0x80] ;  /* 0x00008000030c7984 */ /* 0x000e620000000800 */
[----:B------:R-:W-:-:S03]  /*04e0*/  SHF.R.U32.HI R28, RZ, 0x3, R28 ;  /* 0x00000003ff1c7819 */ /* 0x000fc6000001161c */
[----:B------:R-:W2:Y:S02]  /*04f0*/  LDS R27, [R3+0x100] ;  /* 0x00010000031b7984 */ /* 0x000ea40000000800 */
[----:B------:R-:W-:Y:S02]  /*0500*/  IMAD R32, R28, 0x38, R32 ;  /* 0x000000381c207824 */ /* 0x000fe400078e0220 */
[----:B------:R-:W3:Y:S04]  /*0510*/  LDS.128 R4, [R0+0x4100] ;  /* 0x0041000000047984 */ /* 0x000ee80000000c00 */
[----:B------:R-:W4:Y:S04]  /*0520*/  LDS R35, [R3+0x180] ;  /* 0x0001800003237984 */ /* 0x000f280000000800 */
[----:B------:R-:W5:Y:S04]  /*0530*/  LDS R13, [R3+0x280] ;  /* 0x00028000030d7984 */ /* 0x000f680000000800 */
[----:B------:R-:W5:Y:S04]  /*0540*/  LDS.128 R16, [R0+0x4200] ;  /* 0x0042000000107984 */ /* 0x000f680000000c00 */
[----:B------:R-:W5:Y:S04]  /*0550*/  LDS R15, [R3+0x200] ;  /* 0x00020000030f7984 */ /* 0x000f680000000800 */
[----:B------:R-:W5:Y:S04]  /*0560*/  LDS.128 R20, [R0+0x4300] ;  /* 0x0043000000147984 */ /* 0x000f680000000c00 */
[----:B------:R-:W5:Y:S04]  /*0570*/  LDS R24, [R3+0x300] ;  /* 0x0003000003187984 */ /* 0x000f680000000800 */
[----:B------:R-:W5:Y:S01]  /*0580*/  LDS R26, [R3+0x380] ;  /* 0x00038000031a7984 */ /* 0x000f620000000800 */
[----:B0-----:R-:W-:-:S02]  /*0590*/  FFMA R14, R37, R8, RZ ;  /* 0x00000008250e7223 */ /* 0x001fc400000000ff */
[----:B-1----:R-:W-:Y:S01]  /*05a0*/  FFMA R34, R8, R12, RZ ;  /* 0x0000000c08227223 */ /* 0x002fe200000000ff */
[----:B------:R-:W-:Y:S01]  /*05b0*/  LDS R30, [R3+0x3d80] ;  /* 0x003d8000031e7984 */ /* 0x000fe20000000800 */
[----:B--2---:R-:W-:-:S03]  /*05c0*/  FFMA R8, R27, R9, R14 ;  /* 0x000000091b087223 */ /* 0x004fc6000000000e */
[----:B------:R-:W-:Y:S01]  /*05d0*/  LDS R28, [R3+0x3f80] ;  /* 0x003f8000031c7984 */ /* 0x000fe20000000800 */
[-C--:B---3--:R-:W-:Y:S02]  /*05e0*/  FFMA R14, R37, R4.reuse, RZ ;  /* 0x00000004250e7223 */ /* 0x088fe400000000ff */
[----:B------:R-:W-:Y:S02]  /*05f0*/  FFMA R4, R12, R4, RZ ;  /* 0x000000040c047223 */ /* 0x000fe400000000ff */
[C---:B----4-:R-:W-:Y:S02]  /*0600*/  FFMA R9, R35.reuse, R9, R34 ;  /* 0x0000000923097223 */ /* 0x050fe40000000022 */
[-C--:B------:R-:W-:Y:S02]  /*0610*/  FFMA R4, R35, R5.reuse, R4 ;  /* 0x0000000523047223 */ /* 0x080fe40000000004 */
[----:B------:R-:W-:Y:S02]  /*0620*/  FFMA R14, R27, R5, R14 ;  /* 0x000000051b0e7223 */ /* 0x000fe4000000000e */
[----:B-----5:R-:W-:-:S02]  /*0630*/  FFMA R34, R13, R6, R4 ;  /* 0x000000060d227223 */ /* 0x020fc40000000004 */
[----:B------:R-:W-:Y:S02]  /*0640*/  FFMA R4, R37, R16, RZ ;  /* 0x0000001025047223 */ /* 0x000fe400000000ff */
[----:B------:R-:W-:Y:S02]  /*0650*/  FFMA R9, R13, R10, R9 ;  /* 0x0000000a0d097223 */ /* 0x000fe40000000009 */
[----:B------:R-:W-:Y:S02]  /*0660*/  FFMA R36, R15, R6, R14 ;  /* 0x000000060f247223 */ /* 0x000fe4000000000e */
[----:B------:R-:W-:Y:S02]  /*0670*/  FFMA R6, R27, R17, R4 ;  /* 0x000000111b067223 */ /* 0x000fe40000000004 */
[----:B------:R-:W-:Y:S02]  /*0680*/  FFMA R5, R15, R10, R8 ;  /* 0x0000000a0f057223 */ /* 0x000fe40000000008 */
[----:B------:R-:W-:-:S02]  /*0690*/  FFMA R16, R12, R16, RZ ;  /* 0x000000100c107223 */ /* 0x000fc400000000ff */
[-C--:B------:R-:W-:Y:S02]  /*06a0*/  FFMA R4, R37, R20.reuse, RZ ;  /* 0x0000001425047223 */ /* 0x080fe400000000ff */
[----:B------:R-:W-:Y:S02]  /*06b0*/  FFMA R12, R12, R20, RZ ;  /* 0x000000140c0c7223 */ /* 0x000fe400000000ff */
[-C--:B------:R-:W-:Y:S02]  /*06c0*/  FFMA R5, R24, R11.reuse, R5 ;  /* 0x0000000b18057223 */ /* 0x080fe40000000005 */
[----:B------:R-:W-:Y:S02]  /*06d0*/  FFMA R25, R26, R11, R9 ;  /* 0x0000000b1a197223 */ /* 0x000fe40000000009 */
[----:B------:R-:W-:Y:S01]  /*06e0*/  FFMA R4, R27, R21, R4 ;  /* 0x000000151b047223 */ /* 0x000fe20000000004 */
[----:B------:R-:W-:Y:S01]  /*06f0*/  LDS.128 R8, [R0+0x4010] ;  /* 0x0040100000087984 */ /* 0x000fe20000000c00 */
[----:B------:R-:W-:-:S02]  /*0700*/  FFMA R16, R35, R17, R16 ;  /* 0x0000001123107223 */ /* 0x000fc40000000010 */
[----:B------:R-:W-:Y:S01]  /*0710*/  FFMA R12, R35, R21, R12 ;  /* 0x00000015230c7223 */ /* 0x000fe2000000000c */
[----:B------:R-:W0:Y:S01]  /*0720*/  LDS R27, [R3+0x400] ;  /* 0x00040000031b7984 */ /* 0x000e220000000800 */
[C---:B------:R-:W-:Y:S02]  /*0730*/  FFMA R20, R15.reuse, R18, R6 ;  /* 0x000000120f147223 */ /* 0x040fe40000000006 */
[----:B------:R-:W-:Y:S01]  /*0740*/  FFMA R21, R15, R22, R4 ;  /* 0x000000160f157223 */ /* 0x000fe20000000004 */
[----:B------:R-:W1:Y:S01]  /*0750*/  LDS R35, [R3+0x480] ;  /* 0x0004800003237984 */ /* 0x000e620000000800 */
[C---:B------:R-:W-:Y:S02]  /*0760*/  FFMA R18, R13.reuse, R18, R16 ;  /* 0x000000120d127223 */ /* 0x040fe40000000010 */
[----:B------:R-:W-:Y:S01]  /*0770*/  FFMA R22, R13, R22, R12 ;  /* 0x000000160d167223 */ /* 0x000fe2000000000c */
[----:B------:R-:W2:Y:S01]  /*0780*/  LDS R4, [R3+0x500] ;  /* 0x0005000003047984 */ /* 0x000ea20000000800 */
[----:B------:R-:W-:-:S02]  /*0790*/  FFMA R16, R24, R7, R36 ;  /* 0x0000000718107223 */ /* 0x000fc40000000024 */
[----:B------:R-:W-:Y:S01]  /*07a0*/  FFMA R17, R26, R7, R34 ;  /* 0x000000071a117223 */ /* 0x000fe20000000022 */
[----:B------:R-:W3:Y:S01]  /*07b0*/  LDS R6, [R3+0x580] ;  /* 0x0005800003067984 */ /* 0x000ee20000000800 */
[-C--:B------:R-:W-:Y:S02]  /*07c0*/  FFMA R7, R24, R19.reuse, R20 ;  /* 0x0000001318077223 */ /* 0x080fe40000000014 */
[----:B------:R-:W-:Y:S01]  /*07d0*/  FFMA R34, R26, R19, R18 ;  /* 0x000000131a227223 */ /* 0x000fe20000000012 */
[----:B------:R-:W4:Y:S01]  /*07e0*/  LDS.128 R12, [R0+0x4110] ;  /* 0x00411000000c7984 */ /* 0x000f220000000c00 */
[-C--:B------:R-:W-:Y:S02]  /*07f0*/  FFMA R24, R24, R23.reuse, R21 ;  /* 0x0000001718187223 */ /* 0x080fe40000000015 */
[----:B------:R-:W-:Y:S02]  /*0800*/  FFMA R26, R26, R23, R22 ;  /* 0x000000171a1a7223 */ /* 0x000fe40000000016 */
[----:B------:R-:W5:Y:S01]  /*0810*/  LDS.128 R20, [R0+0x4210] ;  /* 0x0042100000147984 */ /* 0x000f620000000c00 */
[----:B0-----:R-:W-:-:S02]  /*0820*/  FFMA R5, R27, R8, R5 ;  /* 0x000000081b057223 */ /* 0x001fc40000000005 */
[----:B-1----:R-:W-:Y:S02]  /*0830*/  FFMA R8, R8, R35, R25 ;  /* 0x0000002308087223 */ /* 0x002fe40000000019 */
[-C--:B--2---:R-:W-:Y:S02]  /*0840*/  FFMA R5, R4, R9.reuse, R5 ;  /* 0x0000000904057223 */ /* 0x084fe40000000005 */
[----:B---3--:R-:W-:Y:S02]  /*0850*/  FFMA R8, R6, R9, R8 ;  /* 0x0000000906087223 */ /* 0x008fe40000000008 */
[-C--:B----4-:R-:W-:Y:S02]  /*0860*/  FFMA R9, R27, R12.reuse, R16 ;  /* 0x0000000c1b097223 */ /* 0x090fe40000000010 */
[----:B------:R-:W-:Y:S02]  /*0870*/  FFMA R36, R35, R12, R17 ;  /* 0x0000000c23247223 */ /* 0x000fe40000000011 */
[----:B------:R-:W0:Y:S01]  /*0880*/  LDS.128 R16, [R0+0x4310] ;  /* 0x0043100000107984 */ /* 0x000e220000000c00 */
[----:B------:R-:W-:-:S02]  /*0890*/  FFMA R12, R4, R13, R9 ;  /* 0x0000000d040c7223 */ /* 0x000fc40000000009 */
[----:B------:R-:W-:Y:S01]  /*08a0*/  FFMA R36, R6, R13, R36 ;  /* 0x0000000d06247223 */ /* 0x000fe20000000024 */
[----:B------:R-:W1:Y:S01]  /*08b0*/  LDS R9, [R3+0x680] ;  /* 0x0006800003097984 */ /* 0x000e620000000800 */
[-C--:B-----5:R-:W-:Y:S02]  /*08c0*/  FFMA R7, R27, R20.reuse, R7 ;  /* 0x000000141b077223 */ /* 0x0a0fe40000000007 */
[----:B------:R-:W-:Y:S01]  /*08d0*/  FFMA R34, R35, R20, R34 ;  /* 0x0000001423227223 */ /* 0x000fe20000000022 */
[----:B------:R-:W2:Y:S01]  /*08e0*/  LDS R13, [R3+0x600] ;  /* 0x00060000030d7984 */ /* 0x000ea20000000800 */
[-C--:B------:R-:W-:Y:S02]  /*08f0*/  FFMA R7, R4, R21.reuse, R7 ;  /* 0x0000001504077223 */ /* 0x080fe40000000007 */
[----:B------:R-:W-:Y:S01]  /*0900*/  FFMA R34, R6, R21, R34 ;  /* 0x0000001506227223 */ /* 0x000fe20000000022 */
[----:B------:R-:W3:Y:S01]  /*0910*/  LDS R20, [R3+0x780] ;  /* 0x0007800003147984 */ /* 0x000ee20000000800 */
[----:B0-----:R-:W-:-:S02]  /*0920*/  FFMA R24, R27, R16, R24 ;  /* 0x000000101b187223 */ /* 0x001fc40000000018 */
[----:B------:R-:W-:Y:S02]  /*0930*/  FFMA R25, R35, R16, R26 ;  /* 0x0000001023197223 */ /* 0x000fe4000000001a */
[----:B------:R-:W0:Y:S01]  /*0940*/  LDS R16, [R3+0x700] ;  /* 0x0007000003107984 */ /* 0x000e220000000800 */
[-C--:B------:R-:W-:Y:S02]  /*0950*/  FFMA R24, R4, R17.reuse, R24 ;  /* 0x0000001104187223 */ /* 0x080fe40000000018 */
[-C--:B-1----:R-:W-:Y:S02]  /*0960*/  FFMA R8, R9, R10.reuse, R8 ;  /* 0x0000000a09087223 */ /* 0x082fe40000000008 */
[----:B------:R-:W-:Y:S02]  /*0970*/  FFMA R27, R6, R17, R25 ;  /* 0x00000011061b7223 */ /* 0x000fe40000000019 */
[C---:B--2---:R-:W-:Y:S01]  /*0980*/  FFMA R21, R13.reuse, R10, R5 ;  /* 0x0000000a0d157223 */ /* 0x044fe20000000005 */
[----:B------:R-:W-:Y:S01]  /*0990*/  LDS R17, [R3+0x800] ;  /* 0x0008000003117984 */ /* 0x000fe20000000800 */
[----:B------:R-:W-:-:S02]  /*09a0*/  FFMA R12, R13, R14, R12 ;  /* 0x0000000e0d0c7223 */ /* 0x000fc4000000000c */
[C---:B------:R-:W-:Y:S01]  /*09b0*/  FFMA R26, R13.reuse, R22, R7 ;  /* 0x000000160d1a7223 */ /* 0x040fe20000000007 */
[----:B------:R-:W-:Y:S01]  /*09c0*/  LDS R25, [R3+0x880] ;  /* 0x0008800003197984 */ /* 0x000fe20000000800 */
[----:B------:R-:W-:Y:S02]  /*09d0*/  FFMA R13, R13, R18, R24 ;  /* 0x000000120d0d7223 */ /* 0x000fe40000000018 */
[C---:B------:R-:W-:Y:S01]  /*09e0*/  FFMA R36, R9.reuse, R14, R36 ;  /* 0x0000000e09247223 */ /* 0x040fe20000000024 */
[----:B------:R-:W1:Y:S01]  /*09f0*/  LDS.128 R4, [R0+0x4020] ;  /* 0x0040200000047984 */ /* 0x000e620000000c00 */
[C---:B------:R-:W-:Y:S02]  /*0a00*/  FFMA R35, R9.reuse, R22, R34 ;  /* 0x0000001609237223 */ /* 0x040fe40000000022 */
[----:B------:R-:W-:Y:S02]  /*0a10*/  FFMA R27, R9, R18, R27 ;  /* 0x00000012091b7223 */ /* 0x000fe4000000001b */
[----:B---3--:R-:W-:-:S02]  /*0a20*/  FFMA R34, R20, R11, R8 ;  /* 0x0000000b14227223 */ /* 0x008fc40000000008 */
[C---:B------:R-:W-:Y:S02]  /*0a30*/  FFMA R36, R20.reuse, R15, R36 ;  /* 0x0000000f14247223 */ /* 0x040fe40000000024 */
[C---:B------:R-:W-:Y:S02]  /*0a40*/  FFMA R35, R20.reuse, R23, R35 ;  /* 0x0000001714237223 */ /* 0x040fe40000000023 */
[----:B------:R-:W-:Y:S02]  /*0a50*/  FFMA R27, R20, R19, R27 ;  /* 0x00000013141b7223 */ /* 0x000fe4000000001b */
[C---:B0-----:R-:W-:Y:S02]  /*0a60*/  FFMA R18, R16.reuse, R11, R21 ;  /* 0x0000000b10127223 */ /* 0x041fe40000000015 */
[----:B------:R-:W0:Y:S01]  /*0a70*/  LDS.128 R8, [R0+0x4120] ;  /* 0x0041200000087984 */ /* 0x000e220000000c00 */
[C---:B------:R-:W-:Y:S02]  /*0a80*/  FFMA R24, R16.reuse, R15, R12 ;  /* 0x0000000f10187223 */ /* 0x040fe4000000000c */
[----:B------:R-:W-:-:S02]  /*0a90*/  FFMA R26, R16, R23, R26 ;  /* 0x00000017101a7223 */ /* 0x000fc4000000001a */
[----:B------:R-:W-:Y:S01]  /*0aa0*/  FFMA R16, R16, R19, R13 ;  /* 0x0000001310107223 */ /* 0x000fe2000000000d */
[----:B------:R-:W2:Y:S04]  /*0ab0*/  LDS.128 R20, [R0+0x4320] ;  /* 0x0043200000147984 */ /* 0x000ea80000000c00 */
[----:B------:R-:W3:Y:S01]  /*0ac0*/  LDS.128 R12, [R0+0x4220] ;  /* 0x00422000000c7984 */ /* 0x000ee20000000c00 */
[----:B-1----:R-:W-:-:S03]  /*0ad0*/  FFMA R18, R17, R4, R18 ;  /* 0x0000000411127223 */ /* 0x002fc60000000012 */
[----:B------:R-:W1:Y:S01]  /*0ae0*/  LDS R19, [R3+0x900] ;  /* 0x0009000003137984 */ /* 0x000e620000000800 */
[----:B------:R-:W-:Y:S02]  /*0af0*/  FFMA R34, R4, R25, R34 ;  /* 0x0000001904227223 */ /* 0x000fe40000000022 */
[-C--:B0-----:R-:W-:Y:S02]  /*0b00*/  FFMA R4, R17, R8.reuse, R24 ;  /* 0x0000000811047223 */ /* 0x081fe40000000018 */
[----:B------:R-:W-:Y:S02]  /*0b10*/  FFMA R24, R25, R8, R36 ;  /* 0x0000000819187223 */ /* 0x000fe40000000024 */
[----:B------:R-:W0:Y:S01]  /*0b20*/  LDS R36, [R3+0x980] ;  /* 0x0009800003247984 */ /* 0x000e220000000800 */
[C---:B--2---:R-:W-:Y:S02]  /*0b30*/  FFMA R16, R17.reuse, R20, R16 ;  /* 0x0000001411107223 */ /* 0x044fe40000000010 */
[----:B---3--:R-:W-:-:S02]  /*0b40*/  FFMA R8, R17, R12, R26 ;  /* 0x0000000c11087223 */ /* 0x008fc4000000001a */
[C---:B------:R-:W-:Y:S01]  /*0b50*/  FFMA R26, R25.reuse, R12, R35 ;  /* 0x0000000c191a7223 */ /* 0x040fe20000000023 */
[----:B------:R-:W2:Y:S01]  /*0b60*/  LDS R17, [R3+0xa00] ;  /* 0x000a000003117984 */ /* 0x000ea20000000800 */
[----:B------:R-:W-:Y:S02]  /*0b70*/  FFMA R25, R25, R20, R27 ;  /* 0x0000001419197223 */ /* 0x000fe4000000001b */
[C---:B-1----:R-:W-:Y:S01]  /*0b80*/  FFMA R4, R19.reuse, R9, R4 ;  /* 0x0000000913047223 */ /* 0x042fe20000000004 */
[----:B------:R-:W1:Y:S01]  /*0b90*/  LDS R27, [R3+0xa80] ;  /* 0x000a8000031b7984 */ /* 0x000e620000000800 */
[C---:B------:R-:W-:Y:S02]  /*0ba0*/  FFMA R18, R19.reuse, R5, R18 ;  /* 0x0000000513127223 */ /* 0x040fe40000000012 */
[----:B------:R-:W-:Y:S01]  /*0bb0*/  FFMA R16, R19, R21, R16 ;  /* 0x0000001513107223 */ /* 0x000fe20000000010 */
[----:B------:R-:W3:Y:S04]  /*0bc0*/  LDS R12, [R3+0xb00] ;  /* 0x000b0000030c7984 */ /* 0x000ee80000000800 */
[----:B------:R-:W4:Y:S01]  /*0bd0*/  LDS R20, [R3+0xb80] ;  /* 0x000b800003147984 */ /* 0x000f220000000800 */
[----:B0-----:R-:W-:-:S02]  /*0be0*/  FFMA R35, R36, R9, R24 ;  /* 0x0000000924237223 */ /* 0x001fc40000000018 */
[C---:B------:R-:W-:Y:S02]  /*0bf0*/  FFMA R34, R36.reuse, R5, R34 ;  /* 0x0000000524227223 */ /* 0x040fe40000000022 */
[-C--:B------:R-:W-:Y:S02]  /*0c00*/  FFMA R5, R19, R13.reuse, R8 ;  /* 0x0000000d13057223 */ /* 0x080fe40000000008 */
[C---:B------:R-:W-:Y:S02]  /*0c10*/  FFMA R26, R36.reuse, R13, R26 ;  /* 0x0000000d241a7223 */ /* 0x040fe4000000001a */
[----:B------:R-:W-:Y:S01]  /*0c20*/  FFMA R36, R36, R21, R25 ;  /* 0x0000001524247223 */ /* 0x000fe20000000019 */
[----:B------:R-:W-:Y:S01]  /*0c30*/  LDS R13, [R3+0xc00] ;  /* 0x000c0000030d7984 */ /* 0x000fe20000000800 */
[C---:B--2---:R-:W-:Y:S02]  /*0c40*/  FFMA R8, R17.reuse, R10, R4 ;  /* 0x0000000a11087223 */ /* 0x044fe40000000004 */
[----:B------:R-:W-:Y:S01]  /*0c50*/  FFMA R4, R17, R14, R5 ;  /* 0x0000000e11047223 */ /* 0x000fe20000000005 */
[----:B------:R-:W-:Y:S01]  /*0c60*/  LDS R25, [R3+0xc80] ;  /* 0x000c800003197984 */ /* 0x000fe20000000800 */
[----:B-1----:R-:W-:-:S02]  /*0c70*/  FFMA R35, R27, R10, R35 ;  /* 0x0000000a1b237223 */ /* 0x002fc40000000023 */
[C---:B------:R-:W-:Y:S02]  /*0c80*/  FFMA R24, R17.reuse, R6, R18 ;  /* 0x0000000611187223 */ /* 0x040fe40000000012 */
[----:B------:R-:W-:Y:S02]  /*0c90*/  FFMA R5, R17, R22, R16 ;  /* 0x0000001611057223 */ /* 0x000fe40000000010 */
[C---:B------:R-:W-:Y:S01]  /*0ca0*/  FFMA R21, R27.reuse, R14, R26 ;  /* 0x0000000e1b157223 */ /* 0x040fe2000000001a */
[----:B------:R-:W0:Y:S01]  /*0cb0*/  LDS.128 R16, [R0+0x4030] ;  /* 0x0040300000107984 */ /* 0x000e220000000c00 */
[-C--:B---3--:R-:W-:Y:S02]  /*0cc0*/  FFMA R14, R12, R11.reuse, R8 ;  /* 0x0000000b0c0e7223 */ /* 0x088fe40000000008 */
[----:B----4-:R-:W-:Y:S02]  /*0cd0*/  FFMA R35, R20, R11, R35 ;  /* 0x0000000b14237223 */ /* 0x010fe40000000023 */
[C---:B------:R-:W-:Y:S01]  /*0ce0*/  FFMA R34, R27.reuse, R6, R34 ;  /* 0x000000061b227223 */ /* 0x040fe20000000022 */
[----:B------:R-:W1:Y:S01]  /*0cf0*/  LDS.128 R8, [R0+0x4230] ;  /* 0x0042300000087984 */ /* 0x000e620000000c00 */
[----:B------:R-:W-:-:S02]  /*0d00*/  FFMA R27, R27, R22, R36 ;  /* 0x000000161b1b7223 */ /* 0x000fc40000000024 */
[C---:B------:R-:W-:Y:S01]  /*0d10*/  FFMA R24, R12.reuse, R7, R24 ;  /* 0x000000070c187223 */ /* 0x040fe20000000018 */
[----:B------:R-:W2:Y:S01]  /*0d20*/  LDS R36, [R3+0xd80] ;  /* 0x000d800003247984 */ /* 0x000ea20000000800 */
[C---:B------:R-:W-:Y:S02]  /*0d30*/  FFMA R26, R12.reuse, R15, R4 ;  /* 0x0000000f0c1a7223 */ /* 0x040fe40000000004 */
[----:B------:R-:W-:Y:S02]  /*0d40*/  FFMA R12, R12, R23, R5 ;  /* 0x000000170c0c7223 */ /* 0x000fe40000000005 */
[C---:B------:R-:W-:Y:S02]  /*0d50*/  FFMA R34, R20.reuse, R7, R34 ;  /* 0x0000000714227223 */ /* 0x040fe40000000022 */
[----:B------:R-:W3:Y:S01]  /*0d60*/  LDS.128 R4, [R0+0x4130] ;  /* 0x0041300000047984 */ /* 0x000ee20000000c00 */
[C---:B------:R-:W-:Y:S02]  /*0d70*/  FFMA R15, R20.reuse, R15, R21 ;  /* 0x0000000f140f7223 */ /* 0x040fe40000000015 */
[----:B------:R-:W-:-:S02]  /*0d80*/  FFMA R27, R20, R23, R27 ;  /* 0x00000017141b7223 */ /* 0x000fc4000000001b */
[----:B------:R-:W4:Y:S01]  /*0d90*/  LDS.128 R20, [R0+0x4330] ;  /* 0x0043300000147984 */ /* 0x000f220000000c00 */
[C---:B0-----:R-:W-:Y:S02]  /*0da0*/  FFMA R24, R13.reuse, R16, R24 ;  /* 0x000000100d187223 */ /* 0x041fe40000000018 */
[----:B------:R-:W-:Y:S02]  /*0db0*/  FFMA R34, R16, R25, R34 ;  /* 0x0000001910227223 */ /* 0x000fe40000000022 */
[-C--:B-1----:R-:W-:Y:S02]  /*0dc0*/  FFMA R16, R13, R8.reuse, R26 ;  /* 0x000000080d107223 */ /* 0x082fe4000000001a */
[----:B------:R-:W-:Y:S02]  /*0dd0*/  FFMA R26, R25, R8, R15 ;  /* 0x00000008191a7223 */ /* 0x000fe4000000000f */
[----:B------:R-:W0:Y:S01]  /*0de0*/  LDS R15, [R3+0xd00] ;  /* 0x000d0000030f7984 */ /* 0x000e220000000800 */
[----:B--2---:R-:W-:-:S02]  /*0df0*/  FFMA R34, R36, R17, R34 ;  /* 0x0000001124227223 */ /* 0x004fc40000000022 */
[C---:B------:R-:W-:Y:S01]  /*0e00*/  FFMA R26, R36.reuse, R9, R26 ;  /* 0x00000009241a7223 */ /* 0x040fe2000000001a */
[----:B------:R-:W-:Y:S01]  /*0e10*/  LDS R8, [R3+0xf00] ;  /* 0x000f000003087984 */ /* 0x000fe20000000800 */
[-C--:B---3--:R-:W-:Y:S02]  /*0e20*/  FFMA R14, R13, R4.reuse, R14 ;  /* 0x000000040d0e7223 */ /* 0x088fe4000000000e */
[----:B------:R-:W-:Y:S02]  /*0e30*/  FFMA R4, R25, R4, R35 ;  /* 0x0000000419047223 */ /* 0x000fe40000000023 */
[-C--:B----4-:R-:W-:Y:S02]  /*0e40*/  FFMA R12, R13, R20.reuse, R12 ;  /* 0x000000140d0c7223 */ /* 0x090fe4000000000c */
[----:B------:R-:W-:Y:S01]  /*0e50*/  FFMA R25, R25, R20, R27 ;  /* 0x0000001419197223 */ /* 0x000fe2000000001b */
[----:B------:R-:W1:Y:S01]  /*0e60*/  LDS R13, [R3+0xe00] ;  /* 0x000e0000030d7984 */ /* 0x000e620000000800 */
[----:B------:R-:W-:-:S02]  /*0e70*/  FFMA R35, R36, R5, R4 ;  /* 0x0000000524237223 */ /* 0x000fc40000000004 */
[----:B------:R-:W-:Y:S01]  /*0e80*/  FFMA R36, R36, R21, R25 ;  /* 0x0000001524247223 */ /* 0x000fe20000000019 */
[----:B------:R-:W2:Y:S04]  /*0e90*/  LDS R27, [R3+0xe80] ;  /* 0x000e8000031b7984 */ /* 0x000ea80000000800 */
[----:B------:R-:W3:Y:S04]  /*0ea0*/  LDS R20, [R3+0xf80] ;  /* 0x000f800003147984 */ /* 0x000ee80000000800 */
[----:B------:R-:W-:Y:S01]  /*0eb0*/  LDS R25, [R3+0x1000] ;  /* 0x0010000003197984 */ /* 0x000fe20000000800 */
[----:B0-----:R-:W-:-:S02]  /*0ec0*/  FFMA R14, R15, R5, R14 ;  /* 0x000000050f0e7223 */ /* 0x001fc4000000000e */
[C---:B------:R-:W-:Y:S02]  /*0ed0*/  FFMA R24, R15.reuse, R17, R24 ;  /* 0x000000110f187223 */ /* 0x040fe40000000018 */
[C---:B------:R-:W-:Y:S02]  /*0ee0*/  FFMA R4, R15.reuse, R9, R16 ;  /* 0x000000090f047223 */ /* 0x040fe40000000010 */
[----:B------:R-:W-:Y:S01]  /*0ef0*/  FFMA R5, R15, R21, R12 ;  /* 0x000000150f057223 */ /* 0x000fe2000000000c */
[----:B------:R-:W-:Y:S01]  /*0f00*/  LDS R9, [R3+0x1080] ;  /* 0x0010800003097984 */ /* 0x000fe20000000800 */
[C---:B-1----:R-:W-:Y:S02]  /*0f10*/  FFMA R24, R13.reuse, R18, R24 ;  /* 0x000000120d187223 */ /* 0x042fe40000000018 */
[C---:B------:R-:W-:Y:S02]  /*0f20*/  FFMA R16, R13.reuse, R6, R14 ;  /* 0x000000060d107223 */ /* 0x040fe4000000000e */
[----:B------:R-:W-:-:S02]  /*0f30*/  FFMA R4, R13, R10, R4 ;  /* 0x0000000a0d047223 */ /* 0x000fc40000000004 */
[----:B------:R-:W-:Y:S02]  /*0f40*/  FFMA R5, R13, R22, R5 ;  /* 0x000000160d057223 */ /* 0x000fe40000000005 */
[C---:B--2---:R-:W-:Y:S01]  /*0f50*/  FFMA R35, R27.reuse, R6, R35 ;  /* 0x000000061b237223 */ /* 0x044fe20000000023 */
[----:B------:R-:W0:Y:S01]  /*0f60*/  LDS.128 R12, [R0+0x4040] ;  /* 0x00404000000c7984 */ /* 0x000e220000000c00 */
[C---:B------:R-:W-:Y:S02]  /*0f70*/  FFMA R21, R27.reuse, R10, R26 ;  /* 0x0000000a1b157223 */ /* 0x040fe4000000001a */
[----:B------:R-:W-:Y:S02]  /*0f80*/  FFMA R34, R27, R18, R34 ;  /* 0x000000121b227223 */ /* 0x000fe40000000022 */
[C---:B------:R-:W-:Y:S02]  /*0f90*/  FFMA R24, R8.reuse, R19, R24 ;  /* 0x0000001308187223 */ /* 0x040fe40000000018 */
[----:B------:R-:W-:-:S02]  /*0fa0*/  FFMA R10, R8, R7, R16 ;  /* 0x00000007080a7223 */ /* 0x000fc40000000010 */
[C---:B------:R-:W-:Y:S02]  /*0fb0*/  FFMA R26, R8.reuse, R11, R4 ;  /* 0x0000000b081a7223 */ /* 0x040fe40000000004 */
[----:B------:R-:W-:Y:S02]  /*0fc0*/  FFMA R27, R27, R22, R36 ;  /* 0x000000161b1b7223 */ /* 0x000fe40000000024 */
[----:B------:R-:W-:Y:S01]  /*0fd0*/  FFMA R8, R8, R23, R5 ;  /* 0x0000001708087223 */ /* 0x000fe20000000005 */
[----:B------:R-:W-:Y:S01]  /*0fe0*/  LDS R36, [R3+0x1180] ;  /* 0x0011800003247984 */ /* 0x000fe20000000800 */
[C---:B---3--:R-:W-:Y:S02]  /*0ff0*/  FFMA R35, R20.reuse, R7, R35 ;  /* 0x0000000714237223 */ /* 0x048fe40000000023 */
[C---:B------:R-:W-:Y:S01]  /*1000*/  FFMA R34, R20.reuse, R19, R34 ;  /* 0x0000001314227223 */ /* 0x040fe20000000022 */
[----:B------:R-:W1:Y:S01]  /*1010*/  LDS.128 R4, [R0+0x4240] ;  /* 0x0042400000047984 */ /* 0x000e620000000c00 */
[----:B------:R-:W-:-:S02]  /*1020*/  FFMA R11, R20, R11, R21 ;  /* 0x0000000b140b7223 */ /* 0x000fc40000000015 */
[----:B------:R-:W-:Y:S01]  /*1030*/  FFMA R27, R20, R23, R27 ;  /* 0x00000017141b7223 */ /* 0x000fe2000000001b */
[----:B------:R-:W2:Y:S04]  /*1040*/  LDS.128 R16, [R0+0x4140] ;  /* 0x0041400000107984 */ /* 0x000ea80000000c00 */
[----:B------:R-:W3:Y:S01]  /*1050*/  LDS.128 R20, [R0+0x4340] ;  /* 0x0043400000147984 */ /* 0x000ee20000000c00 */
[C---:B0-----:R-:W-:Y:S02]  /*1060*/  FFMA R24, R25.reuse, R12, R24 ;  /* 0x0000000c19187223 */ /* 0x041fe40000000018 */
[----:B------:R-:W-:Y:S02]  /*1070*/  FFMA R34, R12, R9, R34 ;  /* 0x000000090c227223 */ /* 0x000fe40000000022 */
[----:B-1----:R-:W-:-:S02]  /*1080*/  FFMA R12, R25, R4, R26 ;  /* 0x00000004190c7223 */ /* 0x002fc4000000001a */
[----:B------:R-:W-:Y:S02]  /*1090*/  FFMA R26, R9, R4, R11 ;  /* 0x00000004091a7223 */ /* 0x000fe4000000000b */
[----:B------:R-:W0:Y:S01]  /*10a0*/  LDS R11, [R3+0x1100] ;  /* 0x00110000030b7984 */ /* 0x000e220000000800 */
[-C--:B--2---:R-:W-:Y:S02]  /*10b0*/  FFMA R10, R25, R16.reuse, R10 ;  /* 0x00000010190a7223 */ /* 0x084fe4000000000a */
[----:B------:R-:W-:Y:S01]  /*10c0*/  FFMA R16, R9, R16, R35 ;  /* 0x0000001009107223 */ /* 0x000fe20000000023 */
[----:B------:R-:W-:Y:S01]  /*10d0*/  LDS R4, [R3+0x1300] ;  /* 0x0013000003047984 */ /* 0x000fe20000000800 */
[-C--:B---3--:R-:W-:Y:S02]  /*10e0*/  FFMA R8, R25, R20.reuse, R8 ;  /* 0x0000001419087223 */ /* 0x088fe40000000008 */
[----:B------:R-:W-:Y:S02]  /*10f0*/  FFMA R25, R9, R20, R27 ;  /* 0x0000001409197223 */ /* 0x000fe4000000001b */
[----:B------:R-:W1:Y:S01]  /*1100*/  LDS R9, [R3+0x1200] ;  /* 0x0012000003097984 */ /* 0x000e620000000800 */
[----:B------:R-:W-:-:S02]  /*1110*/  FFMA R35, R36, R17, R16 ;  /* 0x0000001124237223 */ /* 0x000fc40000000010 */
[----:B------:R-:W-:Y:S01]  /*1120*/  FFMA R26, R36, R5, R26 ;  /* 0x00000005241a7223 */ /* 0x000fe2000000001a */
[----:B------:R-:W2:Y:S04]  /*1130*/  LDS R27, [R3+0x1280] ;  /* 0x00128000031b7984 */ /* 0x000ea80000000800 */
[----:B------:R-:W3:Y:S01]  /*1140*/  LDS R20, [R3+0x1380] ;  /* 0x0013800003147984 */ /* 0x000ee20000000800 */
[C---:B0-----:R-:W-:Y:S02]  /*1150*/  FFMA R37, R11.reuse, R13, R24 ;  /* 0x0000000d0b257223 */ /* 0x041fe40000000018 */
[C---:B------:R-:W-:Y:S02]  /*1160*/  FFMA R10, R11.reuse, R17, R10 ;  /* 0x000000110b0a7223 */ /* 0x040fe4000000000a */
[----:B------:R-:W-:-:S02]  /*1170*/  FFMA R12, R11, R5, R12 ;  /* 0x000000050b0c7223 */ /* 0x000fc4000000000c */
[----:B------:R-:W-:Y:S01]  /*1180*/  FFMA R8, R11, R21, R8 ;  /* 0x000000150b087223 */ /* 0x000fe20000000008 */
[----:B------:R-:W-:Y:S01]  /*1190*/  LDS R5, [R3+0x1400] ;  /* 0x0014000003057984 */ /* 0x000fe20000000800 */
[C---:B------:R-:W-:Y:S02]  /*11a0*/  FFMA R24, R36.reuse, R13, R34 ;  /* 0x0000000d24187223 */ /* 0x040fe40000000022 */
[C---:B-1----:R-:W-:Y:S02]  /*11b0*/  FFMA R16, R9.reuse, R14, R37 ;  /* 0x0000000e09107223 */ /* 0x042fe40000000025 */
[-C--:B------:R-:W-:Y:S02]  /*11c0*/  FFMA R13, R9, R18.reuse, R10 ;  /* 0x00000012090d7223 */ /* 0x080fe4000000000a */
[----:B--2---:R-:W-:Y:S02]  /*11d0*/  FFMA R35, R27, R18, R35 ;  /* 0x000000121b237223 */ /* 0x004fe40000000023 */
[----:B------:R-:W-:-:S02]  /*11e0*/  FFMA R36, R36, R21, R25 ;  /* 0x0000001524247223 */ /* 0x000fc40000000019 */
[C---:B------:R-:W-:Y:S01]  /*11f0*/  FFMA R34, R9.reuse, R6, R12 ;  /* 0x0000000609227223 */ /* 0x040fe2000000000c */
[----:B------:R-:W-:Y:S01]  /*1200*/  LDS R25, [R3+0x1480] ;  /* 0x0014800003197984 */ /* 0x000fe20000000800 */
[----:B------:R-:W-:Y:S02]  /*1210*/  FFMA R12, R9, R22, R8 ;  /* 0x00000016090c7223 */ /* 0x000fe40000000008 */
[C---:B------:R-:W-:Y:S01]  /*1220*/  FFMA R14, R27.reuse, R14, R24 ;  /* 0x0000000e1b0e7223 */ /* 0x040fe20000000018 */
[----:B------:R-:W0:Y:S01]  /*1230*/  LDS.128 R8, [R0+0x4050] ;  /* 0x0040500000087984 */ /* 0x000e220000000c00 */
[----:B------:R-:W-:Y:S02]  /*1240*/  FFMA R21, R27, R6, R26 ;  /* 0x000000061b157223 */ /* 0x000fe4000000001a */
[C---:B------:R-:W-:Y:S02]  /*1250*/  FFMA R24, R4.reuse, R15, R16 ;  /* 0x0000000f04187223 */ /* 0x040fe40000000010 */
[----:B------:R-:W-:-:S02]  /*1260*/  FFMA R6, R4, R19, R13 ;  /* 0x0000001304067223 */ /* 0x000fc4000000000d */
[----:B---3--:R-:W-:Y:S02]  /*1270*/  FFMA R35, R20, R19, R35 ;  /* 0x0000001314237223 */ /* 0x008fe40000000023 */
[----:B------:R-:W1:Y:S01]  /*1280*/  LDS.128 R16, [R0+0x4250] ;  /* 0x0042500000107984 */ /* 0x000e620000000c00 */
[----:B------:R-:W-:Y:S02]  /*1290*/  FFMA R27, R27, R22, R36 ;  /* 0x000000161b1b7223 */ /* 0x000fe40000000024 */
[C---:B------:R-:W-:Y:S01]  /*12a0*/  FFMA R34, R4.reuse, R7, R34 ;  /* 0x0000000704227223 */ /* 0x040fe20000000022 */
[----:B------:R-:W2:Y:S01]  /*12b0*/  LDS R36, [R3+0x1580] ;  /* 0x0015800003247984 */ /* 0x000ea20000000800 */
[----:B------:R-:W-:Y:S02]  /*12c0*/  FFMA R4, R4, R23, R12 ;  /* 0x0000001704047223 */ /* 0x000fe4000000000c */
[C---:B------:R-:W-:Y:S02]  /*12d0*/  FFMA R26, R20.reuse, R15, R14 ;  /* 0x0000000f141a7223 */ /* 0x040fe4000000000e */
[C---:B------:R-:W-:Y:S01]  /*12e0*/  FFMA R7, R20.reuse, R7, R21 ;  /* 0x0000000714077223 */ /* 0x040fe20000000015 */
[----:B------:R-:W3:Y:S01]  /*12f0*/  LDS.128 R12, [R0+0x4150] ;  /* 0x00415000000c7984 */ /* 0x000ee20000000c00 */
[----:B------:R-:W-:-:S03]  /*1300*/  FFMA R27, R20, R23, R27 ;  /* 0x00000017141b7223 */ /* 0x000fc6000000001b */
[----:B------:R-:W4:Y:S01]  /*1310*/  LDS.128 R20, [R0+0x4350] ;  /* 0x0043500000147984 */ /* 0x000f220000000c00 */
[C---:B0-----:R-:W-:Y:S02]  /*1320*/  FFMA R24, R5.reuse, R8, R24 ;  /* 0x0000000805187223 */ /* 0x041fe40000000018 */
[----:B------:R-:W-:Y:S02]  /*1330*/  FFMA R26, R8, R25, R26 ;  /* 0x00000019081a7223 */ /* 0x000fe4000000001a */
[-C--:B-1----:R-:W-:Y:S02]  /*1340*/  FFMA R8, R5, R16.reuse, R34 ;  /* 0x0000001005087223 */ /* 0x082fe40000000022 */
[----:B------:R-:W-:Y:S02]  /*1350*/  FFMA R34, R25, R16, R7 ;  /* 0x0000001019227223 */ /* 0x000fe40000000007 */
[----:B------:R-:W0:Y:S01]  /*1360*/  LDS R7, [R3+0x1500] ;  /* 0x0015000003077984 */ /* 0x000e220000000800 */
[----:B--2---:R-:W-:-:S02]  /*1370*/  FFMA R26, R36, R9, R26 ;  /* 0x00000009241a7223 */ /* 0x004fc4000000001a */
[----:B------:R-:W-:Y:S01]  /*1380*/  FFMA R34, R36, R17, R34 ;  /* 0x0000001124227223 */ /* 0x000fe20000000022 */
[----:B------:R-:W-:Y:S01]  /*1390*/  LDS R16, [R3+0x1700] ;  /* 0x0017000003107984 */ /* 0x000fe20000000800 */
[-C--:B---3--:R-:W-:Y:S02]  /*13a0*/  FFMA R6, R5, R12.reuse, R6 ;  /* 0x0000000c05067223 */ /* 0x088fe40000000006 */
[----:B------:R-:W-:Y:S02]  /*13b0*/  FFMA R12, R25, R12, R35 ;  /* 0x0000000c190c7223 */ /* 0x000fe40000000023 */
[-C--:B----4-:R-:W-:Y:S02]  /*13c0*/  FFMA R4, R5, R20.reuse, R4 ;  /* 0x0000001405047223 */ /* 0x090fe40000000004 */
[----:B------:R-:W1:Y:S01]  /*13d0*/  LDS R5, [R3+0x1600] ;  /* 0x0016000003057984 */ /* 0x000e620000000800 */
[----:B------:R-:W-:-:S03]  /*13e0*/  FFMA R25, R25, R20, R27 ;  /* 0x0000001419197223 */ /* 0x000fc6000000001b */
[----:B------:R-:W2:Y:S04]  /*13f0*/  LDS R27, [R3+0x1680] ;  /* 0x00168000031b7984 */ /* 0x000ea80000000800 */
[----:B------:R-:W3:Y:S01]  /*1400*/  LDS R20, [R3+0x1780] ;  /* 0x0017800003147984 */ /* 0x000ee20000000800 */
[C---:B0-----:R-:W-:Y:S02]  /*1410*/  FFMA R6, R7.reuse, R13, R6 ;  /* 0x0000000d07067223 */ /* 0x041fe40000000006 */
[C---:B------:R-:W-:Y:S02]  /*1420*/  FFMA R4, R7.reuse, R21, R4 ;  /* 0x0000001507047223 */ /* 0x040fe40000000004 */
[C---:B------:R-:W-:Y:S02]  /*1430*/  FFMA R24, R7.reuse, R9, R24 ;  /* 0x0000000907187223 */ /* 0x040fe40000000018 */
[----:B------:R-:W-:-:S02]  /*1440*/  FFMA R8, R7, R17, R8 ;  /* 0x0000001107087223 */ /* 0x000fc40000000008 */
[C---:B------:R-:W-:Y:S01]  /*1450*/  FFMA R13, R36.reuse, R13, R12 ;  /* 0x0000000d240d7223 */ /* 0x040fe2000000000c */
[----:B------:R-:W-:Y:S01]  /*1460*/  LDS R17, [R3+0x1800] ;  /* 0x0018000003117984 */ /* 0x000fe20000000800 */
[----:B------:R-:W-:Y:S02]  /*1470*/  FFMA R36, R36, R21, R25 ;  /* 0x0000001524247223 */ /* 0x000fe40000000019 */
[C---:B-1----:R-:W-:Y:S01]  /*1480*/  FFMA R24, R5.reuse, R10, R24 ;  /* 0x0000000a05187223 */ /* 0x042fe20000000018 */
[----:B------:R-:W-:Y:S01]  /*1490*/  LDS R25, [R3+0x1880] ;  /* 0x0018800003197984 */ /* 0x000fe20000000800 */
[C---:B------:R-:W-:Y:S02]  /*14a0*/  FFMA R12, R5.reuse, R14, R6 ;  /* 0x0000000e050c7223 */ /* 0x040fe40000000006 */
[C---:B------:R-:W-:Y:S02]  /*14b0*/  FFMA R8, R5.reuse, R18, R8 ;  /* 0x0000001205087223 */ /* 0x040fe40000000008 */
[----:B------:R-:W-:-:S02]  /*14c0*/  FFMA R9, R5, R22, R4 ;  /* 0x0000001605097223 */ /* 0x000fc40000000004 */
[----:B------:R-:W0:Y:S01]  /*14d0*/  LDS.128 R4, [R0+0x4060] ;  /* 0x0040600000047984 */ /* 0x000e220000000c00 */
[C---:B--2---:R-:W-:Y:S02]  /*14e0*/  FFMA R21, R27.reuse, R10, R26 ;  /* 0x0000000a1b157223 */ /* 0x044fe4000000001a */
[C---:B------:R-:W-:Y:S02]  /*14f0*/  FFMA R26, R27.reuse, R14, R13 ;  /* 0x0000000e1b1a7223 */ /* 0x040fe4000000000d */
[C---:B------:R-:W-:Y:S02]  /*1500*/  FFMA R34, R27.reuse, R18, R34 ;  /* 0x000000121b227223 */ /* 0x040fe40000000022 */
[----:B------:R-:W-:Y:S02]  /*1510*/  FFMA R22, R27, R22, R36 ;  /* 0x000000161b167223 */ /* 0x000fe40000000024 */
[C---:B------:R-:W-:Y:S01]  /*1520*/  FFMA R24, R16.reuse, R11, R24 ;  /* 0x0000000b10187223 */ /* 0x040fe20000000018 */
[----:B------:R-:W1:Y:S01]  /*1530*/  LDS R36, [R3+0x1900] ;  /* 0x0019000003247984 */ /* 0x000e620000000800 */
[----:B------:R-:W-:-:S02]  /*1540*/  FFMA R18, R16, R15, R12 ;  /* 0x0000000f10127223 */ /* 0x000fc4000000000c */
[C---:B------:R-:W-:Y:S02]  /*1550*/  FFMA R27, R16.reuse, R19, R8 ;  /* 0x00000013101b7223 */ /* 0x040fe40000000008 */
[----:B------:R-:W-:Y:S02]  /*1560*/  FFMA R16, R16, R23, R9 ;  /* 0x0000001710107223 */ /* 0x000fe40000000009 */
[C---:B---3--:R-:W-:Y:S02]  /*1570*/  FFMA R21, R20.reuse, R11, R21 ;  /* 0x0000000b14157223 */ /* 0x048fe40000000015 */
[----:B------:R-:W2:Y:S01]  /*1580*/  LDS.128 R8, [R0+0x4160] ;  /* 0x0041600000087984 */ /* 0x000ea20000000c00 */
[C---:B------:R-:W-:Y:S02]  /*1590*/  FFMA R26, R20.reuse, R15, R26 ;  /* 0x0000000f141a7223 */ /* 0x040fe4000000001a */
[C---:B------:R-:W-:Y:S01]  /*15a0*/  FFMA R34, R20.reuse, R19, R34 ;  /* 0x0000001314227223 */ /* 0x040fe20000000022 */
[----:B------:R-:W3:Y:S01]  /*15b0*/  LDS.128 R12, [R0+0x4260] ;  /* 0x00426000000c7984 */ /* 0x000ee20000000c00 */
[----:B------:R-:W-:-:S02]  /*15c0*/  FFMA R19, R20, R23, R22 ;  /* 0x0000001714137223 */ /* 0x000fc40000000016 */
[C---:B0-----:R-:W-:Y:S02]  /*15d0*/  FFMA R24, R17.reuse, R4, R24 ;  /* 0x0000000411187223 */ /* 0x041fe40000000018 */
[----:B------:R-:W-:Y:S02]  /*15e0*/  FFMA R4, R4, R25, R21 ;  /* 0x0000001904047223 */ /* 0x000fe40000000015 */
[----:B------:R-:W0:Y:S01]  /*15f0*/  LDS.128 R20, [R0+0x4360] ;  /* 0x0043600000147984 */ /* 0x000e220000000c00 */
[----:B-1----:R-:W-:Y:S02]  /*1600*/  FFMA R24, R36, R5, R24 ;  /* 0x0000000524187223 */ /* 0x002fe40000000018 */
[-C--:B--2---:R-:W-:Y:S02]  /*1610*/  FFMA R18, R17, R8.reuse, R18 ;  /* 0x0000000811127223 */ /* 0x084fe40000000012 */
[----:B------:R-:W-:Y:S02]  /*1620*/  FFMA R26, R25, R8, R26 ;  /* 0x00000008191a7223 */ /* 0x000fe4000000001a */
[----:B---3--:R-:W-:-:S02]  /*1630*/  FFMA R8, R17, R12, R27 ;  /* 0x0000000c11087223 */ /* 0x008fc4000000001b */
[----:B------:R-:W-:Y:S01]  /*1640*/  FFMA R12, R25, R12, R34 ;  /* 0x0000000c190c7223 */ /* 0x000fe20000000022 */
[----:B------:R-:W-:Y:S01]  /*1650*/  LDS R27, [R3+0x1a80] ;  /* 0x001a8000031b7984 */ /* 0x000fe20000000800 */
[----:B------:R-:W-:-:S03]  /*1660*/  FFMA R18, R36, R9, R18 ;  /* 0x0000000924127223 */ /* 0x000fc60000000012 */
[----:B------:R-:W1:Y:S01]  /*1670*/  LDS R34, [R3+0x1980] ;  /* 0x0019800003227984 */ /* 0x000e620000000800 */
[----:B0-----:R-:W-:-:S03]  /*1680*/  FFMA R16, R17, R20, R16 ;  /* 0x0000001411107223 */ /* 0x001fc60000000010 */
[----:B------:R-:W0:Y:S01]  /*1690*/  LDS R17, [R3+0x1a00] ;  /* 0x001a000003117984 */ /* 0x000e220000000800 */
[----:B------:R-:W-:Y:S02]  /*16a0*/  FFMA R25, R25, R20, R19 ;  /* 0x0000001419197223 */ /* 0x000fe40000000013 */
[----:B------:R-:W-:Y:S01]  /*16b0*/  FFMA R16, R36, R21, R16 ;  /* 0x0000001524107223 */ /* 0x000fe20000000010 */
[----:B------:R-:W2:Y:S01]  /*16c0*/  LDS R20, [R3+0x1b80] ;  /* 0x001b800003147984 */ /* 0x000ea20000000800 */
[----:B-1----:R-:W-:Y:S02]  /*16d0*/  FFMA R35, R34, R5, R4 ;  /* 0x0000000522237223 */ /* 0x002fe40000000004 */
[----:B------:R-:W-:Y:S01]  /*16e0*/  FFMA R5, R36, R13, R8 ;  /* 0x0000000d24057223 */ /* 0x000fe20000000008 */
[----:B------:R-:W1:Y:S01]  /*16f0*/  LDS R4, [R3+0x1b00] ;  /* 0x001b000003047984 */ /* 0x000e620000000800 */
[C---:B------:R-:W-:Y:S02]  /*1700*/  FFMA R26, R34.reuse, R9, R26 ;  /* 0x00000009221a7223 */ /* 0x040fe4000000001a */
[C---:B------:R-:W-:Y:S01]  /*1710*/  FFMA R9, R34.reuse, R21, R25 ;  /* 0x0000001522097223 */ /* 0x040fe20000000019 */
[----:B------:R-:W-:Y:S01]  /*1720*/  LDS R36, [R3+0x2180] ;  /* 0x0021800003247984 */ /* 0x000fe20000000800 */
[----:B------:R-:W-:-:S02]  /*1730*/  FFMA R12, R34, R13, R12 ;  /* 0x0000000d220c7223 */ /* 0x000fc4000000000c */
[C---:B------:R-:W-:Y:S01]  /*1740*/  FFMA R26, R27.reuse, R10, R26 ;  /* 0x0000000a1b1a7223 */ /* 0x040fe2000000001a */
[----:B------:R-:W-:Y:S01]  /*1750*/  LDS R13, [R3+0x1c00] ;  /* 0x001c0000030d7984 */ /* 0x000fe20000000800 */
[C---:B------:R-:W-:Y:S02]  /*1760*/  FFMA R35, R27.reuse, R6, R35 ;  /* 0x000000061b237223 */ /* 0x040fe40000000023 */
[----:B------:R-:W-:Y:S01]  /*1770*/  FFMA R34, R27, R14, R12 ;  /* 0x0000000e1b227223 */ /* 0x000fe2000000000c */
[----:B------:R-:W-:Y:S01]  /*1780*/  LDS R25, [R3+0x1c80] ;  /* 0x001c800003197984 */ /* 0x000fe20000000800 */
[C---:B0-----:R-:W-:Y:S02]  /*1790*/  FFMA R21, R17.reuse, R6, R24 ;  /* 0x0000000611157223 */ /* 0x041fe40000000018 */
[C---:B------:R-:W-:Y:S02]  /*17a0*/  FFMA R24, R17.reuse, R14, R5 ;  /* 0x0000000e11187223 */ /* 0x040fe40000000005 */
[----:B------:R-:W-:-:S02]  /*17b0*/  FFMA R8, R17, R10, R18 ;  /* 0x0000000a11087223 */ /* 0x000fc40000000012 */
[-C--:B------:R-:W-:Y:S02]  /*17c0*/  FFMA R5, R17, R22.reuse, R16 ;  /* 0x0000001611057223 */ /* 0x080fe40000000010 */
[----:B------:R-:W0:Y:S01]  /*17d0*/  LDS.128 R16, [R0+0x4070] ;  /* 0x0040700000107984 */ /* 0x000e220000000c00 */
[----:B------:R-:W-:Y:S02]  /*17e0*/  FFMA R27, R27, R22, R9 ;  /* 0x000000161b1b7223 */ /* 0x000fe40000000009 */
[C---:B--2---:R-:W-:Y:S02]  /*17f0*/  FFMA R26, R20.reuse, R11, R26 ;  /* 0x0000000b141a7223 */ /* 0x044fe4000000001a */
[C---:B------:R-:W-:Y:S02]  /*1800*/  FFMA R34, R20.reuse, R15, R34 ;  /* 0x0000000f14227223 */ /* 0x040fe40000000022 */
[C---:B------:R-:W-:Y:S02]  /*1810*/  FFMA R35, R20.reuse, R7, R35 ;  /* 0x0000000714237223 */ /* 0x040fe40000000023 */
[----:B------:R-:W-:-:S02]  /*1820*/  FFMA R27, R20, R23, R27 ;  /* 0x00000017141b7223 */ /* 0x000fc4000000001b */
[C---:B-1----:R-:W-:Y:S02]  /*1830*/  FFMA R21, R4.reuse, R7, R21 ;  /* 0x0000000704157223 */ /* 0x042fe40000000015 */
[C---:B------:R-:W-:Y:S02]  /*1840*/  FFMA R12, R4.reuse, R11, R8 ;  /* 0x0000000b040c7223 */ /* 0x040fe40000000008 */
[----:B------:R-:W1:Y:S01]  /*1850*/  LDS.128 R8, [R0+0x4270] ;  /* 0x0042700000087984 */ /* 0x000e620000000c00 */
[C---:B------:R-:W-:Y:S02]  /*1860*/  FFMA R24, R4.reuse, R15, R24 ;  /* 0x0000000f04187223 */ /* 0x040fe40000000018 */
[----:B------:R-:W-:Y:S02]  /*1870*/  FFMA R14, R4, R23, R5 ;  /* 0x00000017040e7223 */ /* 0x000fe40000000005 */
[----:B------:R-:W2:Y:S01]  /*1880*/  LDS.128 R4, [R0+0x4170] ;  /* 0x0041700000047984 */ /* 0x000ea20000000c00 */
[----:B0-----:R-:W-:-:S03]  /*1890*/  FFMA R15, R13, R16, R21 ;  /* 0x000000100d0f7223 */ /* 0x001fc60000000015 */
[----:B------:R-:W0:Y:S01]  /*18a0*/  LDS.128 R20, [R0+0x4370] ;  /* 0x0043700000147984 */ /* 0x000e220000000c00 */
[----:B------:R-:W-:Y:S02]  /*18b0*/  FFMA R35, R16, R25, R35 ;  /* 0x0000001910237223 */ /* 0x000fe40000000023 */
[-C--:B-1----:R-:W-:Y:S02]  /*18c0*/  FFMA R16, R13, R8.reuse, R24 ;  /* 0x000000080d107223 */ /* 0x082fe40000000018 */
[----:B------:R-:W-:Y:S01]  /*18d0*/  FFMA R34, R25, R8, R34 ;  /* 0x0000000819227223 */ /* 0x000fe20000000022 */
[----:B------:R-:W1:Y:S01]  /*18e0*/  LDS R24, [R3+0x1d80] ;  /* 0x001d800003187984 */ /* 0x000e620000000800 */
[----:B--2---:R-:W-:-:S03]  /*18f0*/  FFMA R12, R13, R4, R12 ;  /* 0x000000040d0c7223 */ /* 0x004fc6000000000c */
[----:B------:R-:W2:Y:S01]  /*1900*/  LDS R8, [R3+0x1d00] ;  /* 0x001d000003087984 */ /* 0x000ea20000000800 */
[----:B------:R-:W-:-:S03]  /*1910*/  FFMA R26, R25, R4, R26 ;  /* 0x00000004191a7223 */ /* 0x000fc6000000001a */
[----:B------:R-:W-:Y:S01]  /*1920*/  LDS R4, [R3+0x1f00] ;  /* 0x001f000003047984 */ /* 0x000fe20000000800 */
[----:B0-----:R-:W-:-:S03]  /*1930*/  FFMA R14, R13, R20, R14 ;  /* 0x000000140d0e7223 */ /* 0x001fc6000000000e */
[----:B------:R-:W0:Y:S01]  /*1940*/  LDS R13, [R3+0x1e00] ;  /* 0x001e0000030d7984 */ /* 0x000e220000000800 */
[----:B------:R-:W-:-:S03]  /*1950*/  FFMA R25, R25, R20, R27 ;  /* 0x0000001419197223 */ /* 0x000fc6000000001b */
[----:B------:R-:W3:Y:S04]  /*1960*/  LDS R27, [R3+0x1e80] ;  /* 0x001e8000031b7984 */ /* 0x000ee80000000800 */
[----:B------:R-:W4:Y:S01]  /*1970*/  LDS R20, [R3+0x1f80] ;  /* 0x001f800003147984 */ /* 0x000f220000000800 */
[C---:B-1----:R-:W-:Y:S02]  /*1980*/  FFMA R26, R24.reuse, R5, R26 ;  /* 0x00000005181a7223 */ /* 0x042fe4000000001a */
[----:B------:R-:W-:Y:S02]  /*1990*/  FFMA R34, R24, R9, R34 ;  /* 0x0000000918227223 */ /* 0x000fe40000000022 */
[C---:B--2---:R-:W-:Y:S02]  /*19a0*/  FFMA R12, R8.reuse, R5, R12 ;  /* 0x00000005080c7223 */ /* 0x044fe4000000000c */
[----:B------:R-:W-:-:S02]  /*19b0*/  FFMA R15, R8, R17, R15 ;  /* 0x00000011080f7223 */ /* 0x000fc4000000000f */
[C---:B------:R-:W-:Y:S02]  /*19c0*/  FFMA R5, R8.reuse, R9, R16 ;  /* 0x0000000908057223 */ /* 0x040fe40000000010 */
[----:B------:R-:W-:Y:S01]  /*19d0*/  FFMA R14, R8, R21, R14 ;  /* 0x00000015080e7223 */ /* 0x000fe2000000000e */
[----:B------:R-:W-:Y:S01]  /*19e0*/  LDS R9, [R3+0x2080] ;  /* 0x0020800003097984 */ /* 0x000fe20000000800 */
[C---:B------:R-:W-:Y:S02]  /*19f0*/  FFMA R17, R24.reuse, R17, R35 ;  /* 0x0000001118117223 */ /* 0x040fe40000000023 */
[----:B------:R-:W-:Y:S02]  /*1a00*/  FFMA R16, R24, R21, R25 ;  /* 0x0000001518107223 */ /* 0x000fe40000000019 */
[----:B------:R-:W-:Y:S01]  /*1a10*/  LDS R25, [R3+0x2000] ;  /* 0x0020000003197984 */ /* 0x000fe20000000800 */
[C---:B0-----:R-:W-:Y:S02]  /*1a20*/  FFMA R24, R13.reuse, R10, R5 ;  /* 0x0000000a0d187223 */ /* 0x041fe40000000005 */
[----:B------:R-:W-:-:S02]  /*1a30*/  FFMA R35, R13, R18, R15 ;  /* 0x000000120d237223 */ /* 0x000fc4000000000f */
[C---:B------:R-:W-:Y:S02]  /*1a40*/  FFMA R8, R13.reuse, R6, R12 ;  /* 0x000000060d087223 */ /* 0x040fe4000000000c */
[----:B------:R-:W-:Y:S02]  /*1a50*/  FFMA R5, R13, R22, R14 ;  /* 0x000000160d057223 */ /* 0x000fe4000000000e */
[----:B------:R-:W0:Y:S01]  /*1a60*/  LDS.128 R12, [R0+0x4080] ;  /* 0x00408000000c7984 */ /* 0x000e220000000c00 */
[C---:B---3--:R-:W-:Y:S02]  /*1a70*/  FFMA R26, R27.reuse, R6, R26 ;  /* 0x000000061b1a7223 */ /* 0x048fe4000000001a */
[----:B------:R-:W-:Y:S02]  /*1a80*/  FFMA R34, R27, R10, R34 ;  /* 0x0000000a1b227223 */ /* 0x000fe40000000022 */
[C---:B------:R-:W-:Y:S02]  /*1a90*/  FFMA R35, R4.reuse, R19, R35 ;  /* 0x0000001304237223 */ /* 0x040fe40000000023 */
[----:B------:R-:W-:-:S02]  /*1aa0*/  FFMA R8, R4, R7, R8 ;  /* 0x0000000704087223 */ /* 0x000fc40000000008 */
[C---:B------:R-:W-:Y:S02]  /*1ab0*/  FFMA R24, R4.reuse, R11, R24 ;  /* 0x0000000b04187223 */ /* 0x040fe40000000018 */
[----:B------:R-:W-:Y:S02]  /*1ac0*/  FFMA R10, R4, R23, R5 ;  /* 0x00000017040a7223 */ /* 0x000fe40000000005 */
[C---:B----4-:R-:W-:Y:S02]  /*1ad0*/  FFMA R26, R20.reuse, R7, R26 ;  /* 0x00000007141a7223 */ /* 0x050fe4000000001a */
[----:B------:R-:W1:Y:S01]  /*1ae0*/  LDS.128 R4, [R0+0x4280] ;  /* 0x0042800000047984 */ /* 0x000e620000000c00 */
[C---:B------:R-:W-:Y:S02]  /*1af0*/  FFMA R21, R27.reuse, R18, R17 ;  /* 0x000000121b157223 */ /* 0x040fe40000000011 */
[----:B------:R-:W-:Y:S02]  /*1b00*/  FFMA R27, R27, R22, R16 ;  /* 0x000000161b1b7223 */ /* 0x000fe40000000010 */
[----:B------:R-:W-:-:S02]  /*1b10*/  FFMA R21, R20, R19, R21 ;  /* 0x0000001314157223 */ /* 0x000fc40000000015 */
[C---:B------:R-:W-:Y:S01]  /*1b20*/  FFMA R34, R20.reuse, R11, R34 ;  /* 0x0000000b14227223 */ /* 0x040fe20000000022 */
[----:B------:R-:W2:Y:S01]  /*1b30*/  LDS.128 R16, [R0+0x4180] ;  /* 0x0041800000107984 */ /* 0x000ea20000000c00 */
[----:B------:R-:W-:-:S03]  /*1b40*/  FFMA R27, R20, R23, R27 ;  /* 0x00000017141b7223 */ /* 0x000fc6000000001b */
[----:B------:R-:W-:Y:S01]  /*1b50*/  LDS R11, [R3+0x2200] ;  /* 0x00220000030b7984 */ /* 0x000fe20000000800 */
[C---:B0-----:R-:W-:Y:S02]  /*1b60*/  FFMA R35, R25.reuse, R12, R35 ;  /* 0x0000000c19237223 */ /* 0x041fe40000000023 */
[----:B------:R-:W-:Y:S02]  /*1b70*/  FFMA R12, R12, R9, R21 ;  /* 0x000000090c0c7223 */ /* 0x000fe40000000015 */
[----:B------:R-:W0:Y:S01]  /*1b80*/  LDS.128 R20, [R0+0x4380] ;  /* 0x0043800000147984 */ /* 0x000e220000000c00 */
[-C--:B-1----:R-:W-:Y:S02]  /*1b90*/  FFMA R24, R25, R4.reuse, R24 ;  /* 0x0000000419187223 */ /* 0x082fe40000000018 */
[----:B------:R-:W-:Y:S02]  /*1ba0*/  FFMA R34, R9, R4, R34 ;  /* 0x0000000409227223 */ /* 0x000fe40000000022 */
[----:B------:R-:W1:Y:S02]  /*1bb0*/  LDS R4, [R3+0x2100] ;  /* 0x0021000003047984 */ /* 0x000e640000000800 */
[----:B------:R-:W-:-:S02]  /*1bc0*/  FFMA R34, R36, R5, R34 ;  /* 0x0000000524227223 */ /* 0x000fc40000000022 */
[-C--:B--2---:R-:W-:Y:S02]  /*1bd0*/  FFMA R8, R25, R16.reuse, R8 ;  /* 0x0000001019087223 */ /* 0x084fe40000000008 */
[----:B------:R-:W-:Y:S02]  /*1be0*/  FFMA R26, R9, R16, R26 ;  /* 0x00000010091a7223 */ /* 0x000fe4000000001a */
[C---:B------:R-:W-:Y:S02]  /*1bf0*/  FFMA R16, R36.reuse, R13, R12 ;  /* 0x0000000d24107223 */ /* 0x040fe4000000000c */
[----:B------:R-:W2:Y:S01]  /*1c00*/  LDS R12, [R3+0x2300] ;  /* 0x00230000030c7984 */ /* 0x000ea20000000800 */
[-C--:B------:R-:W-:Y:S02]  /*1c10*/  FFMA R26, R36, R17.reuse, R26 ;  /* 0x00000011241a7223 */ /* 0x080fe4000000001a */
[-C--:B0-----:R-:W-:Y:S02]  /*1c20*/  FFMA R10, R25, R20.reuse, R10 ;  /* 0x00000014190a7223 */ /* 0x081fe4000000000a */
[----:B------:R-:W-:Y:S01]  /*1c30*/  FFMA R9, R9, R20, R27 ;  /* 0x0000001409097223 */ /* 0x000fe2000000001b */
[----:B------:R-:W-:Y:S04]  /*1c40*/  LDS R25, [R3+0x2400] ;  /* 0x0024000003197984 */ /* 0x000fe80000000800 */
[----:B------:R-:W0:Y:S04]  /*1c50*/  LDS R27, [R3+0x2280] ;  /* 0x00228000031b7984 */ /* 0x000e280000000800 */
[----:B------:R-:W3:Y:S01]  /*1c60*/  LDS R20, [R3+0x2380] ;  /* 0x0023800003147984 */ /* 0x000ee20000000800 */
[----:B-1----:R-:W-:-:S02]  /*1c70*/  FFMA R8, R4, R17, R8 ;  /* 0x0000001104087223 */ /* 0x002fc40000000008 */
[C---:B------:R-:W-:Y:S02]  /*1c80*/  FFMA R10, R4.reuse, R21, R10 ;  /* 0x00000015040a7223 */ /* 0x040fe4000000000a */
[C---:B------:R-:W-:Y:S02]  /*1c90*/  FFMA R35, R4.reuse, R13, R35 ;  /* 0x0000000d04237223 */ /* 0x040fe40000000023 */
[----:B------:R-:W-:Y:S02]  /*1ca0*/  FFMA R24, R4, R5, R24 ;  /* 0x0000000504187223 */ /* 0x000fe40000000018 */
[----:B------:R-:W-:Y:S01]  /*1cb0*/  FFMA R17, R36, R21, R9 ;  /* 0x0000001524117223 */ /* 0x000fe20000000009 */
[----:B------:R-:W-:Y:S01]  /*1cc0*/  LDS R5, [R3+0x2480] ;  /* 0x0024800003057984 */ /* 0x000fe20000000800 */
[C---:B------:R-:W-:Y:S02]  /*1cd0*/  FFMA R37, R11.reuse, R14, R35 ;  /* 0x0000000e0b257223 */ /* 0x040fe40000000023 */
[C---:B------:R-:W-:Y:S01]  /*1ce0*/  FFMA R4, R11.reuse, R18, R8 ;  /* 0x000000120b047223 */ /* 0x040fe20000000008 */
[----:B------:R-:W-:Y:S01]  /*1cf0*/  LDS R35, [R3+0x2580] ;  /* 0x0025800003237984 */ /* 0x000fe20000000800 */
[----:B------:R-:W-:-:S02]  /*1d00*/  FFMA R24, R11, R6, R24 ;  /* 0x000000060b187223 */ /* 0x000fc40000000018 */
[----:B------:R-:W-:Y:S01]  /*1d10*/  FFMA R13, R11, R22, R10 ;  /* 0x000000160b0d7223 */ /* 0x000fe2000000000a */
[----:B------:R-:W-:Y:S01]  /*1d20*/  LDS R36, [R3+0x2500] ;  /* 0x0025000003247984 */ /* 0x000fe20000000800 */
[C---:B--2---:R-:W-:Y:S02]  /*1d30*/  FFMA R37, R12.reuse, R15, R37 ;  /* 0x0000000f0c257223 */ /* 0x044fe40000000025 */
[C---:B------:R-:W-:Y:S01]  /*1d40*/  FFMA R4, R12.reuse, R19, R4 ;  /* 0x000000130c047223 */ /* 0x040fe20000000004 */
[----:B------:R-:W1:Y:S01]  /*1d50*/  LDS.128 R8, [R0+0x4090] ;  /* 0x0040900000087984 */ /* 0x000e620000000c00 */
[----:B------:R-:W-:Y:S02]  /*1d60*/  FFMA R24, R12, R7, R24 ;  /* 0x000000070c187223 */ /* 0x000fe40000000018 */
[C---:B0-----:R-:W-:Y:S02]  /*1d70*/  FFMA R21, R27.reuse, R14, R16 ;  /* 0x0000000e1b157223 */ /* 0x041fe40000000010 */
[----:B------:R-:W-:-:S02]  /*1d80*/  FFMA R26, R27, R18, R26 ;  /* 0x000000121b1a7223 */ /* 0x000fc4000000001a */
[C---:B------:R-:W-:Y:S02]  /*1d90*/  FFMA R34, R27.reuse, R6, R34 ;  /* 0x000000061b227223 */ /* 0x040fe40000000022 */
[----:B---3--:R-:W-:Y:S02]  /*1da0*/  FFMA R21, R20, R15, R21 ;  /* 0x0000000f14157223 */ /* 0x008fe40000000015 */
[----:B------:R-:W-:Y:S02]  /*1db0*/  FFMA R27, R27, R22, R17 ;  /* 0x000000161b1b7223 */ /* 0x000fe40000000011 */
[----:B------:R-:W-:Y:S02]  /*1dc0*/  FFMA R6, R12, R23, R13 ;  /* 0x000000170c067223 */ /* 0x000fe4000000000d */
[C---:B------:R-:W-:Y:S01]  /*1dd0*/  FFMA R26, R20.reuse, R19, R26 ;  /* 0x00000013141a7223 */ /* 0x040fe2000000001a */
[----:B------:R-:W0:Y:S01]  /*1de0*/  LDS.128 R12, [R0+0x4190] ;  /* 0x00419000000c7984 */ /* 0x000e220000000c00 */
[----:B------:R-:W-:-:S02]  /*1df0*/  FFMA R34, R20, R7, R34 ;  /* 0x0000000714227223 */ /* 0x000fc40000000022 */
[----:B------:R-:W-:Y:S01]  /*1e00*/  FFMA R27, R20, R23, R27 ;  /* 0x00000017141b7223 */ /* 0x000fe2000000001b */
[----:B------:R-:W2:Y:S04]  /*1e10*/  LDS.128 R16, [R0+0x4290] ;  /* 0x0042900000107984 */ /* 0x000ea80000000c00 */
[----:B------:R-:W3:Y:S01]  /*1e20*/  LDS R7, [R3+0x2600] ;  /* 0x0026000003077984 */ /* 0x000ee20000000800 */
[----:B-1----:R-:W-:Y:S02]  /*1e30*/  FFMA R37, R25, R8, R37 ;  /* 0x0000000819257223 */ /* 0x002fe40000000025 */
[----:B------:R-:W-:Y:S02]  /*1e40*/  FFMA R8, R8, R5, R21 ;  /* 0x0000000508087223 */ /* 0x000fe40000000015 */
[----:B------:R-:W1:Y:S01]  /*1e50*/  LDS.128 R20, [R0+0x4390] ;  /* 0x0043900000147984 */ /* 0x000e620000000c00 */
[----:B------:R-:W-:-:S02]  /*1e60*/  FFMA R37, R36, R9, R37 ;  /* 0x0000000924257223 */ /* 0x000fc40000000025 */
[-C--:B0-----:R-:W-:Y:S02]  /*1e70*/  FFMA R4, R25, R12.reuse, R4 ;  /* 0x0000000c19047223 */ /* 0x081fe40000000004 */
[----:B------:R-:W-:Y:S02]  /*1e80*/  FFMA R26, R5, R12, R26 ;  /* 0x0000000c051a7223 */ /* 0x000fe4000000001a */
[-C--:B--2---:R-:W-:Y:S02]  /*1e90*/  FFMA R24, R25, R16.reuse, R24 ;  /* 0x0000001019187223 */ /* 0x084fe40000000018 */
[----:B------:R-:W-:Y:S02]  /*1ea0*/  FFMA R34, R5, R16, R34 ;  /* 0x0000001005227223 */ /* 0x000fe40000000022 */
[----:B------:R-:W-:Y:S01]  /*1eb0*/  FFMA R12, R35, R9, R8 ;  /* 0x00000009230c7223 */ /* 0x000fe20000000008 */
[----:B------:R-:W-:Y:S01]  /*1ec0*/  LDS R16, [R3+0x2780] ;  /* 0x0027800003107984 */ /* 0x000fe20000000800 */
[----:B------:R-:W-:-:S02]  /*1ed0*/  FFMA R4, R36, R13, R4 ;  /* 0x0000000d24047223 */ /* 0x000fc40000000004 */
[C---:B------:R-:W-:Y:S01]  /*1ee0*/  FFMA R24, R36.reuse, R17, R24 ;  /* 0x0000001124187223 */ /* 0x040fe20000000018 */
[----:B------:R-:W0:Y:S01]  /*1ef0*/  LDS R8, [R3+0x2700] ;  /* 0x0027000003087984 */ /* 0x000e220000000800 */
[C---:B------:R-:W-:Y:S02]  /*1f00*/  FFMA R26, R35.reuse, R13, R26 ;  /* 0x0000000d231a7223 */ /* 0x040fe4000000001a */
[----:B------:R-:W-:Y:S02]  /*1f10*/  FFMA R34, R35, R17, R34 ;  /* 0x0000001123227223 */ /* 0x000fe40000000022 */
[----:B---3--:R-:W-:Y:S02]  /*1f20*/  FFMA R24, R7, R18, R24 ;  /* 0x0000001207187223 */ /* 0x008fe40000000018 */
[-C--:B-1----:R-:W-:Y:S02]  /*1f30*/  FFMA R6, R25, R20.reuse, R6 ;  /* 0x0000001419067223 */ /* 0x082fe40000000006 */
[----:B------:R-:W-:Y:S01]  /*1f40*/  FFMA R20, R5, R20, R27 ;  /* 0x0000001405147223 */ /* 0x000fe2000000001b */
[----:B------:R-:W-:Y:S01]  /*1f50*/  LDS R25, [R3+0x2800] ;  /* 0x0028000003197984 */ /* 0x000fe20000000800 */
[----:B------:R-:W-:-:S02]  /*1f60*/  FFMA R6, R36, R21, R6 ;  /* 0x0000001524067223 */ /* 0x000fc40000000006 */
[----:B------:R-:W-:Y:S01]  /*1f70*/  FFMA R13, R35, R21, R20 ;  /* 0x00000015230d7223 */ /* 0x000fe20000000014 */
[----:B------:R-:W1:Y:S01]  /*1f80*/  LDS R27, [R3+0x2680] ;  /* 0x00268000031b7984 */ /* 0x000e620000000800 */
[C---:B------:R-:W-:Y:S02]  /*1f90*/  FFMA R9, R7.reuse, R22, R6 ;  /* 0x0000001607097223 */ /* 0x040fe40000000006 */
[C---:B------:R-:W-:Y:S01]  /*1fa0*/  FFMA R35, R7.reuse, R10, R37 ;  /* 0x0000000a07237223 */ /* 0x040fe20000000025 */
[----:B------:R-:W-:Y:S01]  /*1fb0*/  LDS R21, [R3+0x2880] ;  /* 0x0028800003157984 */ /* 0x000fe20000000800 */
[----:B------:R-:W-:-:S03]  /*1fc0*/  FFMA R20, R7, R14, R4 ;  /* 0x0000000e07147223 */ /* 0x000fc60000000004 */
[----:B------:R-:W2:Y:S04]  /*1fd0*/  LDS.128 R4, [R0+0x40a0] ;  /* 0x0040a00000047984 */ /* 0x000ea80000000c00 */
[----:B------:R-:W-:Y:S04]  /*1fe0*/  LDS R36, [R3+0x2b80] ;  /* 0x002b800003247984 */ /* 0x000fe80000000800 */
[----:B------:R-:W-:Y:S01]  /*1ff0*/  LDS R37, [R3+0x2e80] ;  /* 0x002e800003257984 */ /* 0x000fe20000000800 */
[C---:B0-----:R-:W-:Y:S02]  /*2000*/  FFMA R35, R8.reuse, R11, R35 ;  /* 0x0000000b08237223 */ /* 0x041fe40000000023 */
[----:B------:R-:W-:-:S02]  /*2010*/  FFMA R20, R8, R15, R20 ;  /* 0x0000000f08147223 */ /* 0x000fc40000000014 */
[C---:B------:R-:W-:Y:S02]  /*2020*/  FFMA R24, R8.reuse, R19, R24 ;  /* 0x0000001308187223 */ /* 0x040fe40000000018 */
[C---:B-1----:R-:W-:Y:S02]  /*2030*/  FFMA R17, R27.reuse, R10, R12 ;  /* 0x0000000a1b117223 */ /* 0x042fe4000000000c */
[C---:B------:R-:W-:Y:S02]  /*2040*/  FFMA R26, R27.reuse, R14, R26 ;  /* 0x0000000e1b1a7223 */ /* 0x040fe4000000001a */
[C---:B------:R-:W-:Y:S02]  /*2050*/  FFMA R34, R27.reuse, R18, R34 ;  /* 0x000000121b227223 */ /* 0x040fe40000000022 */
[----:B------:R-:W-:Y:S02]  /*2060*/  FFMA R27, R27, R22, R13 ;  /* 0x000000161b1b7223 */ /* 0x000fe4000000000d */
[----:B------:R-:W-:-:S02]  /*2070*/  FFMA R22, R8, R23, R9 ;  /* 0x0000001708167223 */ /* 0x000fc40000000009 */
[C---:B------:R-:W-:Y:S02]  /*2080*/  FFMA R17, R16.reuse, R11, R17 ;  /* 0x0000000b10117223 */ /* 0x040fe40000000011 */
[----:B------:R-:W0:Y:S01]  /*2090*/  LDS.128 R8, [R0+0x41a0] ;  /* 0x0041a00000087984 */ /* 0x000e220000000c00 */
[C---:B------:R-:W-:Y:S02]  /*20a0*/  FFMA R26, R16.reuse, R15, R26 ;  /* 0x0000000f101a7223 */ /* 0x040fe4000000001a */
[C---:B--2---:R-:W-:Y:S01]  /*20b0*/  FFMA R35, R25.reuse, R4, R35 ;  /* 0x0000000419237223 */ /* 0x044fe20000000023 */
[----:B------:R-:W1:Y:S01]  /*20c0*/  LDS.128 R12, [R0+0x42a0] ;  /* 0x0042a000000c7984 */ /* 0x000e620000000c00 */
[C---:B------:R-:W-:Y:S02]  /*20d0*/  FFMA R34, R16.reuse, R19, R34 ;  /* 0x0000001310227223 */ /* 0x040fe40000000022 */
[----:B------:R-:W-:Y:S02]  /*20e0*/  FFMA R27, R16, R23, R27 ;  /* 0x00000017101b7223 */ /* 0x000fe4000000001b */
[----:B------:R-:W-:Y:S01]  /*20f0*/  FFMA R4, R4, R21, R17 ;  /* 0x0000001504047223 */ /* 0x000fe20000000011 */
[----:B------:R-:W-:Y:S04]  /*2100*/  LDS R23, [R3+0x2a00] ;  /* 0x002a000003177984 */ /* 0x000fe80000000800 */
[----:B------:R-:W2:Y:S01]  /*2110*/  LDS.128 R16, [R0+0x43a0] ;  /* 0x0043a00000107984 */ /* 0x000ea20000000c00 */
[----:B0-----:R-:W-:-:S02]  /*2120*/  FFMA R20, R25, R8, R20 ;  /* 0x0000000819147223 */ /* 0x001fc40000000014 */
[----:B------:R-:W-:Y:S02]  /*2130*/  FFMA R26, R21, R8, R26 ;  /* 0x00000008151a7223 */ /* 0x000fe4000000001a */
[-C--:B-1----:R-:W-:Y:S02]  /*2140*/  FFMA R8, R25, R12.reuse, R24 ;  /* 0x0000000c19087223 */ /* 0x082fe40000000018 */
[----:B------:R-:W-:Y:S01]  /*2150*/  FFMA R34, R21, R12, R34 ;  /* 0x0000000c15227223 */ /* 0x000fe20000000022 */
[----:B------:R-:W0:Y:S04]  /*2160*/  LDS R24, [R3+0x2980] ;  /* 0x0029800003187984 */ /* 0x000e280000000800 */
[----:B------:R-:W1:Y:S01]  /*2170*/  LDS R12, [R3+0x2900] ;  /* 0x00290000030c7984 */ /* 0x000e620000000800 */
[----:B--2---:R-:W-:-:S02]  /*2180*/  FFMA R22, R25, R16, R22 ;  /* 0x0000001019167223 */ /* 0x004fc40000000016 */
[----:B------:R-:W-:Y:S01]  /*2190*/  FFMA R16, R21, R16, R27 ;  /* 0x0000001015107223 */ /* 0x000fe2000000001b */
[----:B------:R-:W-:Y:S04]  /*21a0*/  LDS R25, [R3+0x2c00] ;  /* 0x002c000003197984 */ /* 0x000fe80000000800 */
[----:B------:R-:W2:Y:S01]  /*21b0*/  LDS R27, [R3+0x2a80] ;  /* 0x002a8000031b7984 */ /* 0x000ea20000000800 */
[C---:B0-----:R-:W-:Y:S02]  /*21c0*/  FFMA R26, R24.reuse, R9, R26 ;  /* 0x00000009181a7223 */ /* 0x041fe4000000001a */
[----:B------:R-:W-:Y:S02]  /*21d0*/  FFMA R34, R24, R13, R34 ;  /* 0x0000000d18227223 */ /* 0x000fe40000000022 */
[----:B-1----:R-:W-:-:S02]  /*21e0*/  FFMA R21, R12, R5, R35 ;  /* 0x000000050c157223 */ /* 0x002fc40000000023 */
[----:B------:R-:W-:Y:S02]  /*21f0*/  FFMA R35, R24, R5, R4 ;  /* 0x0000000518237223 */ /* 0x000fe40000000004 */
[----:B------:R-:W0:Y:S01]  /*2200*/  LDS R4, [R3+0x2b00] ;  /* 0x002b000003047984 */ /* 0x000e220000000800 */
[C---:B------:R-:W-:Y:S02]  /*2210*/  FFMA R20, R12.reuse, R9, R20 ;  /* 0x000000090c147223 */ /* 0x040fe40000000014 */
[C---:B------:R-:W-:Y:S02]  /*2220*/  FFMA R8, R12.reuse, R13, R8 ;  /* 0x0000000d0c087223 */ /* 0x040fe40000000008 */
[-C--:B------:R-:W-:Y:S02]  /*2230*/  FFMA R5, R12, R17.reuse, R22 ;  /* 0x000000110c057223 */ /* 0x080fe40000000016 */
[----:B------:R-:W-:Y:S02]  /*2240*/  FFMA R12, R24, R17, R16 ;  /* 0x00000011180c7223 */ /* 0x000fe40000000010 */
[C---:B------:R-:W-:Y:S01]  /*2250*/  FFMA R24, R23.reuse, R6, R21 ;  /* 0x0000000617187223 */ /* 0x040fe20000000015 */
[----:B------:R-:W-:Y:S01]  /*2260*/  LDS R17, [R3+0x2c80] ;  /* 0x002c800003117984 */ /* 0x000fe20000000800 */
[----:B------:R-:W-:-:S02]  /*2270*/  FFMA R16, R23, R10, R20 ;  /* 0x0000000a17107223 */ /* 0x000fc40000000014 */
[C---:B------:R-:W-:Y:S02]  /*2280*/  FFMA R8, R23.reuse, R14, R8 ;  /* 0x0000000e17087223 */ /* 0x040fe40000000008 */
[----:B------:R-:W-:Y:S02]  /*2290*/  FFMA R5, R23, R18, R5 ;  /* 0x0000001217057223 */ /* 0x000fe40000000005 */
[----:B------:R-:W1:Y:S01]  /*22a0*/  LDS.128 R20, [R0+0x40b0] ;  /* 0x0040b00000147984 */ /* 0x000e620000000c00 */
[C---:B--2---:R-:W-:Y:S02]  /*22b0*/  FFMA R35, R27.reuse, R6, R35 ;  /* 0x000000061b237223 */ /* 0x044fe40000000023 */
[C---:B------:R-:W-:Y:S02]  /*22c0*/  FFMA R26, R27.reuse, R10, R26 ;  /* 0x0000000a1b1a7223 */ /* 0x040fe4000000001a */
[C---:B------:R-:W-:Y:S02]  /*22d0*/  FFMA R34, R27.reuse, R14, R34 ;  /* 0x0000000e1b227223 */ /* 0x040fe40000000022 */
[----:B------:R-:W-:-:S02]  /*22e0*/  FFMA R12, R27, R18, R12 ;  /* 0x000000121b0c7223 */ /* 0x000fc4000000000c */
[C---:B------:R-:W-:Y:S02]  /*22f0*/  FFMA R35, R36.reuse, R7, R35 ;  /* 0x0000000724237223 */ /* 0x040fe40000000023 */
[C---:B------:R-:W-:Y:S02]  /*2300*/  FFMA R26, R36.reuse, R11, R26 ;  /* 0x0000000b241a7223 */ /* 0x040fe4000000001a */
[C---:B------:R-:W-:Y:S02]  /*2310*/  FFMA R34, R36.reuse, R15, R34 ;  /* 0x0000000f24227223 */ /* 0x040fe40000000022 */
[----:B------:R-:W-:Y:S02]  /*2320*/  FFMA R36, R36, R19, R12 ;  /* 0x0000001324247223 */ /* 0x000fe4000000000c */
[C---:B0-----:R-:W-:Y:S02]  /*2330*/  FFMA R24, R4.reuse, R7, R24 ;  /* 0x0000000704187223 */ /* 0x041fe40000000018 */
[----:B------:R-:W-:-:S02]  /*2340*/  FFMA R16, R4, R11, R16 ;  /* 0x0000000b04107223 */ /* 0x000fc40000000010 */
[C---:B------:R-:W-:Y:S02]  /*2350*/  FFMA R27, R4.reuse, R15, R8 ;  /* 0x0000000f041b7223 */ /* 0x040fe40000000008 */
[----:B------:R-:W-:Y:S01]  /*2360*/  FFMA R18, R4, R19, R5 ;  /* 0x0000001304127223 */ /* 0x000fe20000000005 */
[----:B------:R-:W-:Y:S04]  /*2370*/  LDS.128 R8, [R0+0x42b0] ;  /* 0x0042b00000087984 */ /* 0x000fe80000000c00 */
[----:B------:R-:W0:Y:S04]  /*2380*/  LDS.128 R4, [R0+0x41b0] ;  /* 0x0041b00000047984 */ /* 0x000e280000000c00 */
[----:B------:R-:W2:Y:S01]  /*2390*/  LDS.128 R12, [R0+0x43b0] ;  /* 0x0043b000000c7984 */ /* 0x000ea20000000c00 */
[----:B-1----:R-:W-:-:S02]  /*23a0*/  FFMA R24, R25, R20, R24 ;  /* 0x0000001419187223 */ /* 0x002fc40000000018 */
[----:B------:R-:W-:Y:S01]  /*23b0*/  FFMA R35, R20, R17, R35 ;  /* 0x0000001114237223 */ /* 0x000fe20000000023 */
[----:B------:R-:W-:Y:S04]  /*23c0*/  LDS R19, [R3+0x2e00] ;  /* 0x002e000003137984 */ /* 0x000fe80000000800 */
[----:B------:R-:W1:Y:S01]  /*23d0*/  LDS R20, [R3+0x2d00] ;  /* 0x002d000003147984 */ /* 0x000e620000000800 */
[-C--:B0-----:R-:W-:Y:S02]  /*23e0*/  FFMA R16, R25, R4.reuse, R16 ;  /* 0x0000000419107223 */ /* 0x081fe40000000010 */
[----:B------:R-:W-:Y:S02]  /*23f0*/  FFMA R26, R17, R4, R26 ;  /* 0x00000004111a7223 */ /* 0x000fe4000000001a */
[----:B------:R-:W-:-:S02]  /*2400*/  FFMA R4, R25, R8, R27 ;  /* 0x0000000819047223 */ /* 0x000fc4000000001b */
[----:B------:R-:W-:Y:S02]  /*2410*/  FFMA R27, R17, R8, R34 ;  /* 0x00000008111b7223 */ /* 0x000fe40000000022 */
[----:B------:R-:W0:Y:S01]  /*2420*/  LDS R34, [R3+0x2d80] ;  /* 0x002d800003227984 */ /* 0x000e220000000800 */
[-C--:B--2---:R-:W-:Y:S02]  /*2430*/  FFMA R18, R25, R12.reuse, R18 ;  /* 0x0000000c19127223 */ /* 0x084fe40000000012 */
[----:B------:R-:W-:Y:S01]  /*2440*/  FFMA R12, R17, R12, R36 ;  /* 0x0000000c110c7223 */ /* 0x000fe20000000024 */
[----:B------:R-:W-:Y:S01]  /*2450*/  LDS R8, [R3+0x2f80] ;  /* 0x002f800003087984 */ /* 0x000fe20000000800 */
[C---:B-1----:R-:W-:Y:S02]  /*2460*/  FFMA R36, R20.reuse, R21, R24 ;  /* 0x0000001514247223 */ /* 0x042fe40000000018 */
[C---:B------:R-:W-:Y:S01]  /*2470*/  FFMA R16, R20.reuse, R5, R16 ;  /* 0x0000000514107223 */ /* 0x040fe20000000010 */
[----:B------:R-:W1:Y:S01]  /*2480*/  LDS R24, [R3+0x2f00] ;  /* 0x002f000003187984 */ /* 0x000e620000000800 */
[----:B------:R-:W-:-:S02]  /*2490*/  FFMA R4, R20, R9, R4 ;  /* 0x0000000914047223 */ /* 0x000fc40000000004 */
[----:B------:R-:W-:Y:S01]  /*24a0*/  FFMA R18, R20, R13, R18 ;  /* 0x0000000d14127223 */ /* 0x000fe20000000012 */
[----:B------:R-:W-:Y:S01]  /*24b0*/  LDS R25, [R3+0x3000] ;  /* 0x0030000003197984 */ /* 0x000fe20000000800 */
[-C--:B------:R-:W-:Y:S02]  /*24c0*/  FFMA R36, R19, R22.reuse, R36 ;  /* 0x0000001613247223 */ /* 0x080fe40000000024 */
[C---:B0-----:R-:W-:Y:S02]  /*24d0*/  FFMA R35, R34.reuse, R21, R35 ;  /* 0x0000001522237223 */ /* 0x041fe40000000023 */
[C---:B------:R-:W-:Y:S02]  /*24e0*/  FFMA R27, R34.reuse, R9, R27 ;  /* 0x00000009221b7223 */ /* 0x040fe4000000001b */
[----:B------:R-:W-:Y:S02]  /*24f0*/  FFMA R35, R37, R22, R35 ;  /* 0x0000001625237223 */ /* 0x000fe40000000023 */
[----:B------:R-:W-:-:S02]  /*2500*/  FFMA R9, R34, R13, R12 ;  /* 0x0000000d22097223 */ /* 0x000fc4000000000c */
[----:B------:R-:W-:Y:S01]  /*2510*/  FFMA R26, R34, R5, R26 ;  /* 0x00000005221a7223 */ /* 0x000fe2000000001a */
[----:B------:R-:W-:Y:S01]  /*2520*/  LDS R13, [R3+0x3080] ;  /* 0x00308000030d7984 */ /* 0x000fe20000000800 */
[C---:B------:R-:W-:Y:S02]  /*2530*/  FFMA R12, R19.reuse, R10, R4 ;  /* 0x0000000a130c7223 */ /* 0x040fe40000000004 */
[C---:B------:R-:W-:Y:S01]  /*2540*/  FFMA R5, R19.reuse, R6, R16 ;  /* 0x0000000613057223 */ /* 0x040fe20000000010 */
[----:B------:R-:W-:Y:S01]  /*2550*/  LDS R34, [R3+0x3180] ;  /* 0x0031800003227984 */ /* 0x000fe20000000800 */
[----:B------:R-:W-:Y:S02]  /*2560*/  FFMA R4, R19, R14, R18 ;  /* 0x0000000e13047223 */ /* 0x000fe40000000012 */
[-C--:B-1----:R-:W-:Y:S01]  /*2570*/  FFMA R36, R24, R23.reuse, R36 ;  /* 0x0000001718247223 */ /* 0x082fe20000000024 */
[----:B------:R-:W0:Y:S01]  /*2580*/  LDS.128 R16, [R0+0x40c0] ;  /* 0x0040c00000107984 */ /* 0x000e220000000c00 */
[----:B------:R-:W-:-:S02]  /*2590*/  FFMA R35, R8, R23, R35 ;  /* 0x0000001708237223 */ /* 0x000fc40000000023 */
[C---:B------:R-:W-:Y:S01]  /*25a0*/  FFMA R26, R37.reuse, R6, R26 ;  /* 0x00000006251a7223 */ /* 0x040fe2000000001a */
[----:B------:R-:W1:Y:S01]  /*25b0*/  LDS.128 R20, [R0+0x41c0] ;  /* 0x0041c00000147984 */ /* 0x000e620000000c00 */
[C---:B------:R-:W-:Y:S02]  /*25c0*/  FFMA R27, R37.reuse, R10, R27 ;  /* 0x0000000a251b7223 */ /* 0x040fe4000000001b */
[----:B------:R-:W-:Y:S02]  /*25d0*/  FFMA R37, R37, R14, R9 ;  /* 0x0000000e25257223 */ /* 0x000fe40000000009 */
[C---:B------:R-:W-:Y:S02]  /*25e0*/  FFMA R14, R24.reuse, R7, R5 ;  /* 0x00000007180e7223 */ /* 0x040fe40000000005 */
[C---:B------:R-:W-:Y:S02]  /*25f0*/  FFMA R12, R24.reuse, R11, R12 ;  /* 0x0000000b180c7223 */ /* 0x040fe4000000000c */
[----:B------:R-:W-:-:S02]  /*2600*/  FFMA R24, R24, R15, R4 ;  /* 0x0000000f18187223 */ /* 0x000fc40000000004 */
[C---:B------:R-:W-:Y:S02]  /*2610*/  FFMA R26, R8.reuse, R7, R26 ;  /* 0x00000007081a7223 */ /* 0x040fe4000000001a */
[----:B------:R-:W2:Y:S01]  /*2620*/  LDS.128 R4, [R0+0x42c0] ;  /* 0x0042c00000047984 */ /* 0x000ea20000000c00 */
[C---:B------:R-:W-:Y:S02]  /*2630*/  FFMA R27, R8.reuse, R11, R27 ;  /* 0x0000000b081b7223 */ /* 0x040fe4000000001b */
[----:B------:R-:W-:Y:S02]  /*2640*/  FFMA R37, R8, R15, R37 ;  /* 0x0000000f08257223 */ /* 0x000fe40000000025 */
[----:B------:R-:W3:Y:S04]  /*2650*/  LDS.128 R8, [R0+0x43c0] ;  /* 0x0043c00000087984 */ /* 0x000ee80000000c00 */
[----:B------:R-:W-:Y:S01]  /*2660*/  LDS R15, [R3+0x3200] ;  /* 0x00320000030f7984 */ /* 0x000fe20000000800 */
[----:B0-----:R-:W-:-:S02]  /*2670*/  FFMA R36, R25, R16, R36 ;  /* 0x0000001019247223 */ /* 0x001fc40000000024 */
[----:B------:R-:W-:Y:S02]  /*2680*/  FFMA R35, R16, R13, R35 ;  /* 0x0000000d10237223 */ /* 0x000fe40000000023 */
[-C--:B-1----:R-:W-:Y:S02]  /*2690*/  FFMA R16, R25, R20.reuse, R14 ;  /* 0x0000001419107223 */ /* 0x082fe4000000000e */
[----:B------:R-:W0:Y:S01]  /*26a0*/  LDS R14, [R3+0x3100] ;  /* 0x00310000030e7984 */ /* 0x000e220000000800 */
[----:B------:R-:W-:Y:S02]  /*26b0*/  FFMA R26, R13, R20, R26 ;  /* 0x000000140d1a7223 */ /* 0x000fe4000000001a */
[-C--:B--2---:R-:W-:Y:S02]  /*26c0*/  FFMA R12, R25, R4.reuse, R12 ;  /* 0x00000004190c7223 */ /* 0x084fe4000000000c */
[----:B------:R-:W-:Y:S02]  /*26d0*/  FFMA R27, R13, R4, R27 ;  /* 0x000000040d1b7223 */ /* 0x000fe4000000001b */
[----:B------:R-:W-:Y:S01]  /*26e0*/  LDS R4, [R3+0x3380] ;  /* 0x0033800003047984 */ /* 0x000fe20000000800 */
[----:B---3--:R-:W-:-:S02]  /*26f0*/  FFMA R20, R25, R8, R24 ;  /* 0x0000000819147223 */ /* 0x008fc40000000018 */
[----:B------:R-:W-:Y:S01]  /*2700*/  FFMA R13, R13, R8, R37 ;  /* 0x000000080d0d7223 */ /* 0x000fe20000000025 */
[----:B------:R-:W1:Y:S01]  /*2710*/  LDS R25, [R3+0x3280] ;  /* 0x0032800003197984 */ /* 0x000e620000000800 */
[C---:B------:R-:W-:Y:S02]  /*2720*/  FFMA R24, R34.reuse, R17, R35 ;  /* 0x0000001122187223 */ /* 0x040fe40000000023 */
[----:B------:R-:W-:Y:S01]  /*2730*/  FFMA R27, R34, R5, R27 ;  /* 0x00000005221b7223 */ /* 0x000fe2000000001b */
[----:B------:R-:W-:Y:S01]  /*2740*/  LDS R35, [R3+0x3800] ;  /* 0x0038000003237984 */ /* 0x000fe20000000800 */
[C---:B0-----:R-:W-:Y:S02]  /*2750*/  FFMA R8, R14.reuse, R17, R36 ;  /* 0x000000110e087223 */ /* 0x041fe40000000024 */
[C---:B------:R-:W-:Y:S02]  /*2760*/  FFMA R17, R14.reuse, R21, R16 ;  /* 0x000000150e117223 */ /* 0x040fe40000000010 */
[C---:B------:R-:W-:Y:S01]  /*2770*/  FFMA R12, R14.reuse, R5, R12 ;  /* 0x000000050e0c7223 */ /* 0x040fe2000000000c */
[----:B------:R-:W0:Y:S01]  /*2780*/  LDS R16, [R3+0x3300] ;  /* 0x0033000003107984 */ /* 0x000e220000000800 */
[----:B------:R-:W-:-:S02]  /*2790*/  FFMA R14, R14, R9, R20 ;  /* 0x000000090e0e7223 */ /* 0x000fc40000000014 */
[C---:B------:R-:W-:Y:S01]  /*27a0*/  FFMA R21, R34.reuse, R21, R26 ;  /* 0x0000001522157223 */ /* 0x040fe2000000001a */
[----:B------:R-:W-:Y:S01]  /*27b0*/  LDS R5, [R3+0x3400] ;  /* 0x0034000003057984 */ /* 0x000fe20000000800 */
[C---:B------:R-:W-:Y:S02]  /*27c0*/  FFMA R26, R15.reuse, R18, R8 ;  /* 0x000000120f1a7223 */ /* 0x040fe40000000008 */
[C---:B------:R-:W-:Y:S02]  /*27d0*/  FFMA R20, R15.reuse, R22, R17 ;  /* 0x000000160f147223 */ /* 0x040fe40000000011 */
[----:B------:R-:W-:Y:S02]  /*27e0*/  FFMA R34, R34, R9, R13 ;  /* 0x0000000922227223 */ /* 0x000fe4000000000d */
[C---:B------:R-:W-:Y:S01]  /*27f0*/  FFMA R8, R15.reuse, R6, R12 ;  /* 0x000000060f087223 */ /* 0x040fe2000000000c */
[----:B------:R-:W-:Y:S01]  /*2800*/  LDS R9, [R3+0x3480] ;  /* 0x0034800003097984 */ /* 0x000fe20000000800 */
[----:B------:R-:W-:-:S02]  /*2810*/  FFMA R17, R15, R10, R14 ;  /* 0x0000000a0f117223 */ /* 0x000fc4000000000e */
[C---:B-1----:R-:W-:Y:S01]  /*2820*/  FFMA R18, R25.reuse, R18, R24 ;  /* 0x0000001219127223 */ /* 0x042fe20000000018 */
[----:B------:R-:W1:Y:S01]  /*2830*/  LDS.128 R12, [R0+0x40d0] ;  /* 0x0040d000000c7984 */ /* 0x000e620000000c00 */
[C---:B------:R-:W-:Y:S02]  /*2840*/  FFMA R22, R25.reuse, R22, R21 ;  /* 0x0000001619167223 */ /* 0x040fe40000000015 */
[C---:B------:R-:W-:Y:S02]  /*2850*/  FFMA R24, R25.reuse, R6, R27 ;  /* 0x0000000619187223 */ /* 0x040fe4000000001b */
[----:B------:R-:W-:Y:S02]  /*2860*/  FFMA R25, R25, R10, R34 ;  /* 0x0000000a19197223 */ /* 0x000fe40000000022 */
[C---:B------:R-:W-:Y:S02]  /*2870*/  FFMA R27, R4.reuse, R19, R18 ;  /* 0x00000013041b7223 */ /* 0x040fe40000000012 */
[----:B------:R-:W-:-:S02]  /*2880*/  FFMA R34, R4, R23, R22 ;  /* 0x0000001704227223 */ /* 0x000fc40000000016 */
[C---:B0-----:R-:W-:Y:S02]  /*2890*/  FFMA R26, R16.reuse, R19, R26 ;  /* 0x00000013101a7223 */ /* 0x041fe4000000001a */
[C---:B------:R-:W-:Y:S02]  /*28a0*/  FFMA R6, R16.reuse, R23, R20 ;  /* 0x0000001710067223 */ /* 0x040fe40000000014 */
[C---:B------:R-:W-:Y:S01]  /*28b0*/  FFMA R8, R16.reuse, R7, R8 ;  /* 0x0000000710087223 */ /* 0x040fe20000000008 */
[----:B------:R-:W0:Y:S01]  /*28c0*/  LDS.128 R20, [R0+0x42d0] ;  /* 0x0042d00000147984 */ /* 0x000e220000000c00 */
[----:B------:R-:W-:Y:S02]  /*28d0*/  FFMA R10, R16, R11, R17 ;  /* 0x0000000b100a7223 */ /* 0x000fe40000000011 */
[C---:B------:R-:W-:Y:S01]  /*28e0*/  FFMA R7, R4.reuse, R7, R24 ;  /* 0x0000000704077223 */ /* 0x040fe20000000018 */
[----:B------:R-:W2:Y:S01]  /*28f0*/  LDS.128 R16, [R0+0x41d0] ;  /* 0x0041d00000107984 */ /* 0x000ea20000000c00 */
[----:B------:R-:W-:-:S02]  /*2900*/  FFMA R4, R4, R11, R25 ;  /* 0x0000000b04047223 */ /* 0x000fc40000000019 */
[C---:B-1----:R-:W-:Y:S02]  /*2910*/  FFMA R36, R5.reuse, R12, R26 ;  /* 0x0000000c05247223 */ /* 0x042fe4000000001a */
[----:B------:R-:W-:Y:S02]  /*2920*/  FFMA R12, R12, R9, R27 ;  /* 0x000000090c0c7223 */ /* 0x000fe4000000001b */
[----:B------:R-:W1:Y:S01]  /*2930*/  LDS.128 R24, [R0+0x43d0] ;  /* 0x0043d00000187984 */ /* 0x000e620000000c00 */
[-C--:B0-----:R-:W-:Y:S02]  /*2940*/  FFMA R8, R5, R20.reuse, R8 ;  /* 0x0000001405087223 */ /* 0x081fe40000000008 */
[----:B------:R-:W-:Y:S02]  /*2950*/  FFMA R7, R9, R20, R7 ;  /* 0x0000001409077223 */ /* 0x000fe40000000007 */
[-C--:B--2---:R-:W-:Y:S01]  /*2960*/  FFMA R6, R5, R16.reuse, R6 ;  /* 0x0000001005067223 */ /* 0x084fe20000000006 */
[----:B------:R-:W0:Y:S01]  /*2970*/  LDS R20, [R3+0x3580] ;  /* 0x0035800003147984 */ /* 0x000e220000000800 */
[----:B------:R-:W-:-:S03]  /*2980*/  FFMA R34, R9, R16, R34 ;  /* 0x0000001009227223 */ /* 0x000fc60000000022 */
[----:B------:R-:W2:Y:S01]  /*2990*/  LDS R16, [R3+0x3500] ;  /* 0x0035000003107984 */ /* 0x000ea20000000800 */
[-C--:B-1----:R-:W-:Y:S02]  /*29a0*/  FFMA R10, R5, R24.reuse, R10 ;  /* 0x00000018050a7223 */ /* 0x082fe4000000000a */
[----:B------:R-:W-:Y:S01]  /*29b0*/  FFMA R24, R9, R24, R4 ;  /* 0x0000001809187223 */ /* 0x000fe20000000004 */
[----:B------:R-:W-:Y:S04]  /*29c0*/  LDS R5, [R3+0x3680] ;  /* 0x0036800003057984 */ /* 0x000fe80000000800 */
[----:B------:R-:W1:Y:S04]  /*29d0*/  LDS R9, [R3+0x3600] ;  /* 0x0036000003097984 */ /* 0x000e680000000800 */
[----:B------:R-:W3:Y:S01]  /*29e0*/  LDS R4, [R3+0x3700] ;  /* 0x0037000003047984 */ /* 0x000ee20000000800 */
[----:B0-----:R-:W-:-:S02]  /*29f0*/  FFMA R34, R20, R17, R34 ;  /* 0x0000001114227223 */ /* 0x001fc40000000022 */
[----:B------:R-:W-:Y:S02]  /*2a00*/  FFMA R7, R20, R21, R7 ;  /* 0x0000001514077223 */ /* 0x000fe40000000007 */
[C---:B--2---:R-:W-:Y:S02]  /*2a10*/  FFMA R36, R16.reuse, R13, R36 ;  /* 0x0000000d10247223 */ /* 0x044fe40000000024 */
[C---:B------:R-:W-:Y:S02]  /*2a20*/  FFMA R8, R16.reuse, R21, R8 ;  /* 0x0000001510087223 */ /* 0x040fe40000000008 */
[----:B------:R-:W-:Y:S02]  /*2a30*/  FFMA R10, R16, R25, R10 ;  /* 0x00000019100a7223 */ /* 0x000fe4000000000a */
[----:B------:R-:W-:Y:S02]  /*2a40*/  FFMA R13, R20, R13, R12 ;  /* 0x0000000d140d7223 */ /* 0x000fe4000000000c */
[----:B------:R-:W-:Y:S01]  /*2a50*/  FFMA R6, R16, R17, R6 ;  /* 0x0000001110067223 */ /* 0x000fe20000000006 */
[----:B------:R-:W0:Y:S01]  /*2a60*/  LDS R12, [R3+0x3780] ;  /* 0x00378000030c7984 */ /* 0x000e220000000800 */
[----:B------:R-:W-:-:S02]  /*2a70*/  FFMA R20, R20, R25, R24 ;  /* 0x0000001914147223 */ /* 0x000fc40000000018 */
[C---:B-1----:R-:W-:Y:S01]  /*2a80*/  FFMA R17, R9.reuse, R14, R36 ;  /* 0x0000000e09117223 */ /* 0x042fe20000000024 */
[----:B------:R-:W-:Y:S01]  /*2a90*/  LDS R25, [R3+0x3880] ;  /* 0x0038800003197984 */ /* 0x000fe20000000800 */
[C---:B------:R-:W-:Y:S02]  /*2aa0*/  FFMA R16, R9.reuse, R18, R6 ;  /* 0x0000001209107223 */ /* 0x040fe40000000006 */
[C---:B------:R-:W-:Y:S02]  /*2ab0*/  FFMA R24, R9.reuse, R22, R8 ;  /* 0x0000001609187223 */ /* 0x040fe40000000008 */
[----:B------:R-:W-:Y:S02]  /*2ac0*/  FFMA R21, R9, R26, R10 ;  /* 0x0000001a09157223 */ /* 0x000fe4000000000a */
[----:B------:R-:W1:Y:S01]  /*2ad0*/  LDS.128 R8, [R0+0x40e0] ;  /* 0x0040e00000087984 */ /* 0x000e620000000c00 */
[C---:B------:R-:W-:Y:S02]  /*2ae0*/  FFMA R14, R5.reuse, R14, R13 ;  /* 0x0000000e050e7223 */ /* 0x040fe4000000000d */
[----:B------:R-:W-:-:S02]  /*2af0*/  FFMA R13, R5, R18, R34 ;  /* 0x00000012050d7223 */ /* 0x000fc40000000022 */
[C---:B------:R-:W-:Y:S02]  /*2b00*/  FFMA R34, R5.reuse, R22, R7 ;  /* 0x0000001605227223 */ /* 0x040fe40000000007 */
[----:B------:R-:W-:Y:S01]  /*2b10*/  FFMA R36, R5, R26, R20 ;  /* 0x0000001a05247223 */ /* 0x000fe20000000014 */
[----:B------:R-:W2:Y:S01]  /*2b20*/  LDS R22, [R3+0x3900] ;  /* 0x0039000003167984 */ /* 0x000ea20000000800 */
[C---:B---3--:R-:W-:Y:S02]  /*2b30*/  FFMA R17, R4.reuse, R15, R17 ;  /* 0x0000000f04117223 */ /* 0x048fe40000000011 */
[C---:B------:R-:W-:Y:S01]  /*2b40*/  FFMA R16, R4.reuse, R19, R16 ;  /* 0x0000001304107223 */ /* 0x040fe20000000010 */
[----:B------:R-:W3:Y:S01]  /*2b50*/  LDS R20, [R3+0x3980] ;  /* 0x0039800003147984 */ /* 0x000ee20000000800 */
[C---:B------:R-:W-:Y:S02]  /*2b60*/  FFMA R24, R4.reuse, R23, R24 ;  /* 0x0000001704187223 */ /* 0x040fe40000000018 */
[----:B------:R-:W-:-:S02]  /*2b70*/  FFMA R21, R4, R27, R21 ;  /* 0x0000001b04157223 */ /* 0x000fc40000000015 */
[----:B------:R-:W4:Y:S01]  /*2b80*/  LDS.128 R4, [R0+0x41e0] ;  /* 0x0041e00000047984 */ /* 0x000f220000000c00 */
[C---:B0-----:R-:W-:Y:S02]  /*2b90*/  FFMA R18, R12.reuse, R15, R14 ;  /* 0x0000000f0c127223 */ /* 0x041fe4000000000e */
[C---:B------:R-:W-:Y:S02]  /*2ba0*/  FFMA R19, R12.reuse, R19, R13 ;  /* 0x000000130c137223 */ /* 0x040fe4000000000d */
[C---:B------:R-:W-:Y:S02]  /*2bb0*/  FFMA R26, R12.reuse, R23, R34 ;  /* 0x000000170c1a7223 */ /* 0x040fe40000000022 */
[----:B------:R-:W-:Y:S01]  /*2bc0*/  FFMA R23, R12, R27, R36 ;  /* 0x0000001b0c177223 */ /* 0x000fe20000000024 */
[----:B------:R-:W-:Y:S04]  /*2bd0*/  LDS R34, [R3+0x3b00] ;  /* 0x003b000003227984 */ /* 0x000fe80000000800 */
[----:B------:R-:W0:Y:S01]  /*2be0*/  LDS.128 R12, [R0+0x42e0] ;  /* 0x0042e000000c7984 */ /* 0x000e220000000c00 */
[----:B-1----:R-:W-:-:S02]  /*2bf0*/  FFMA R17, R35, R8, R17 ;  /* 0x0000000823117223 */ /* 0x002fc40000000011 */
[----:B------:R-:W-:Y:S02]  /*2c00*/  FFMA R18, R8, R25, R18 ;  /* 0x0000001908127223 */ /* 0x000fe40000000012 */
[-C--:B--2---:R-:W-:Y:S02]  /*2c10*/  FFMA R27, R22, R9.reuse, R17 ;  /* 0x00000009161b7223 */ /* 0x084fe40000000011 */
[----:B---3--:R-:W-:Y:S02]  /*2c20*/  FFMA R9, R20, R9, R18 ;  /* 0x0000000914097223 */ /* 0x008fe40000000012 */
[-C--:B----4-:R-:W-:Y:S02]  /*2c30*/  FFMA R8, R35, R4.reuse, R16 ;  /* 0x0000000423087223 */ /* 0x090fe40000000010 */
[----:B------:R-:W-:Y:S02]  /*2c40*/  FFMA R37, R25, R4, R19 ;  /* 0x0000000419257223 */ /* 0x000fe40000000013 */
[----:B------:R-:W1:Y:S01]  /*2c50*/  LDS.128 R16, [R0+0x43e0] ;  /* 0x0043e00000107984 */ /* 0x000e620000000c00 */
[----:B------:R-:W-:-:S02]  /*2c60*/  FFMA R31, R22, R5, R8 ;  /* 0x00000005161f7223 */ /* 0x000fc40000000008 */
[----:B------:R-:W-:Y:S01]  /*2c70*/  FFMA R37, R20, R5, R37 ;  /* 0x0000000514257223 */ /* 0x000fe20000000025 */
[----:B------:R-:W2:Y:S04]  /*2c80*/  LDS R8, [R3+0x3a80] ;  /* 0x003a800003087984 */ /* 0x000ea80000000800 */
[----:B------:R-:W3:Y:S04]  /*2c90*/  LDS R4, [R3+0x3b80] ;  /* 0x003b800003047984 */ /* 0x000ee80000000800 */
[----:B------:R-:W-:Y:S01]  /*2ca0*/  LDS R5, [R3+0x3c00] ;  /* 0x003c000003057984 */ /* 0x000fe20000000800 */
[----:B0-----:R-:W-:-:S02]  /*2cb0*/  FFMA R24, R35, R12, R24 ;  /* 0x0000000c23187223 */ /* 0x001fc40000000018 */
[----:B------:R-:W-:Y:S02]  /*2cc0*/  FFMA R26, R25, R12, R26 ;  /* 0x0000000c191a7223 */ /* 0x000fe4000000001a */
[----:B------:R-:W0:Y:S01]  /*2cd0*/  LDS R12, [R3+0x3a00] ;  /* 0x003a0000030c7984 */ /* 0x000e220000000800 */
[-C--:B------:R-:W-:Y:S02]  /*2ce0*/  FFMA R33, R22, R13.reuse, R24 ;  /* 0x0000000d16217223 */ /* 0x080fe40000000018 */
[----:B------:R-:W-:Y:S02]  /*2cf0*/  FFMA R13, R20, R13, R26 ;  /* 0x0000000d140d7223 */ /* 0x000fe4000000001a */
[-C--:B-1----:R-:W-:Y:S02]  /*2d00*/  FFMA R35, R35, R16.reuse, R21 ;  /* 0x0000001023237223 */ /* 0x082fe40000000015 */
[----:B------:R-:W-:Y:S02]  /*2d10*/  FFMA R25, R25, R16, R23 ;  /* 0x0000001019197223 */ /* 0x000fe40000000017 */
[-C--:B------:R-:W-:Y:S01]  /*2d20*/  FFMA R35, R22, R17.reuse, R35 ;  /* 0x0000001116237223 */ /* 0x080fe20000000023 */
[----:B------:R-:W-:Y:S01]  /*2d30*/  LDS R16, [R3+0x3d00] ;  /* 0x003d000003107984 */ /* 0x000fe20000000800 */
[----:B------:R-:W-:-:S02]  /*2d40*/  FFMA R25, R20, R17, R25 ;  /* 0x0000001114197223 */ /* 0x000fc40000000019 */
[C---:B--2---:R-:W-:Y:S01]  /*2d50*/  FFMA R9, R8.reuse, R10, R9 ;  /* 0x0000000a08097223 */ /* 0x044fe20000000009 */
[----:B------:R-:W1:Y:S01]  /*2d60*/  LDS.128 R20, [R0+0x40f0] ;  /* 0x0040f00000147984 */ /* 0x000e620000000c00 */
[----:B------:R-:W-:Y:S02]  /*2d70*/  FFMA R13, R8, R14, R13 ;  /* 0x0000000e080d7223 */ /* 0x000fe4000000000d */
[-C--:B---3--:R-:W-:Y:S01]  /*2d80*/  FFMA R9, R4, R11.reuse, R9 ;  /* 0x0000000b04097223 */ /* 0x088fe20000000009 */
[----:B------:R-:W2:Y:S01]  /*2d90*/  LDS R17, [R3+0x3c80] ;  /* 0x003c800003117984 */ /* 0x000ea20000000800 */
[C---:B0-----:R-:W-:Y:S02]  /*2da0*/  FFMA R29, R12.reuse, R10, R27 ;  /* 0x0000000a0c1d7223 */ /* 0x041fe4000000001b */
[----:B------:R-:W-:Y:S02]  /*2db0*/  FFMA R31, R12, R6, R31 ;  /* 0x000000060c1f7223 */ /* 0x000fe4000000001f */
[----:B------:R-:W-:-:S02]  /*2dc0*/  FFMA R29, R34, R11, R29 ;  /* 0x0000000b221d7223 */ /* 0x000fc4000000001d */
[C---:B------:R-:W-:Y:S02]  /*2dd0*/  FFMA R33, R12.reuse, R14, R33 ;  /* 0x0000000e0c217223 */ /* 0x040fe40000000021 */
[----:B------:R-:W-:Y:S02]  /*2de0*/  FFMA R12, R12, R18, R35 ;  /* 0x000000120c0c7223 */ /* 0x000fe40000000023 */
[C---:B------:R-:W-:Y:S01]  /*2df0*/  FFMA R10, R8.reuse, R6, R37 ;  /* 0x00000006080a7223 */ /* 0x040fe20000000025 */
[----:B------:R-:W0:Y:S01]  /*2e00*/  LDS R35, [R3+0x3e80] ;  /* 0x003e800003237984 */ /* 0x000e220000000800 */
[----:B------:R-:W-:Y:S02]  /*2e10*/  FFMA R18, R8, R18, R25 ;  /* 0x0000001208127223 */ /* 0x000fe40000000019 */
[C---:B------:R-:W-:Y:S01]  /*2e20*/  FFMA R31, R34.reuse, R7, R31 ;  /* 0x00000007221f7223 */ /* 0x040fe2000000001f */
[----:B------:R-:W3:Y:S01]  /*2e30*/  LDS.128 R24, [R0+0x41f0] ;  /* 0x0041f00000187984 */ /* 0x000ee20000000c00 */
[----:B------:R-:W-:-:S02]  /*2e40*/  FFMA R33, R34, R15, R33 ;  /* 0x0000000f22217223 */ /* 0x000fc40000000021 */
[-C--:B------:R-:W-:Y:S01]  /*2e50*/  FFMA R34, R34, R19.reuse, R12 ;  /* 0x0000001322227223 */ /* 0x080fe2000000000c */
[----:B------:R-:W4:Y:S01]  /*2e60*/  LDS R37, [R3+0x3e00] ;  /* 0x003e000003257984 */ /* 0x000f220000000800 */
[----:B------:R-:W-:-:S03]  /*2e70*/  FFMA R18, R4, R19, R18 ;  /* 0x0000001304127223 */ /* 0x000fc60000000012 */
[----:B------:R5:W4:Y:S01]  /*2e80*/  LDS R6, [R3+0x3f00] ;  /* 0x003f000003067984 */ /* 0x000b220000000800 */
[----:B-1----:R-:W-:Y:S02]  /*2e90*/  FFMA R29, R5, R20, R29 ;  /* 0x00000014051d7223 */ /* 0x002fe4000000001d */
[----:B--2---:R-:W-:Y:S02]  /*2ea0*/  FFMA R9, R20, R17, R9 ;  /* 0x0000001114097223 */ /* 0x004fe40000000009 */
[----:B------:R-:W-:Y:S02]  /*2eb0*/  FFMA R20, R4, R7, R10 ;  /* 0x0000000704147223 */ /* 0x000fe4000000000a */
[----:B------:R-:W-:Y:S02]  /*2ec0*/  FFMA R29, R16, R21, R29 ;  /* 0x00000015101d7223 */ /* 0x000fe4000000001d */
[----:B------:R-:W-:Y:S02]  /*2ed0*/  FFMA R7, R4, R15, R13 ;  /* 0x0000000f04077223 */ /* 0x000fe4000000000d */
[----:B------:R-:W-:Y:S01]  /*2ee0*/  FFMA R21, R30, R21, R9 ;  /* 0x000000151e157223 */ /* 0x000fe20000000009 */
[----:B------:R-:W1:Y:S01]  /*2ef0*/  LDS.128 R12, [R0+0x43f0] ;  /* 0x0043f000000c7984 */ /* 0x000e620000000c00 */
[----:B-----5:R-:W-:-:S03]  /*2f00*/  IMAD.WIDE R2, R32, R2, c[0x0][0x170] ;  /* 0x00005c0020027625 */ /* 0x020fc600078e0202 */
[----:B------:R-:W2:Y:S01]  /*2f10*/  LDS.128 R8, [R0+0x42f0] ;  /* 0x0042f00000087984 */ /* 0x000ea20000000c00 */
[----:B0-----:R-:W-:Y:S02]  /*2f20*/  FFMA R21, R35, R22, R21 ;  /* 0x0000001623157223 */ /* 0x001fe40000000015 */
[-C--:B---3--:R-:W-:Y:S02]  /*2f30*/  FFMA R31, R5, R24.reuse, R31 ;  /* 0x00000018051f7223 */ /* 0x088fe4000000001f */
[----:B------:R-:W-:Y:S02]  /*2f40*/  FFMA R20, R17, R24, R20 ;  /* 0x0000001811147223 */ /* 0x000fe40000000014 */
[-C--:B------:R-:W-:Y:S02]  /*2f50*/  FFMA R31, R16, R25.reuse, R31 ;  /* 0x00000019101f7223 */ /* 0x080fe4000000001f */
[----:B------:R-:W-:Y:S02]  /*2f60*/  FFMA R20, R30, R25, R20 ;  /* 0x000000191e147223 */ /* 0x000fe40000000014 */
[----:B----4-:R-:W-:-:S02]  /*2f70*/  FFMA R31, R37, R26, R31 ;  /* 0x0000001a251f7223 */ /* 0x010fc4000000001f */
[----:B------:R-:W-:Y:S02]  /*2f80*/  FFMA R29, R37, R22, R29 ;  /* 0x00000016251d7223 */ /* 0x000fe4000000001d */
[----:B------:R-:W-:Y:S02]  /*2f90*/  FFMA R20, R35, R26, R20 ;  /* 0x0000001a23147223 */ /* 0x000fe40000000014 */
[C---:B------:R-:W-:Y:S02]  /*2fa0*/  FFMA R31, R6.reuse, R27, R31 ;  /* 0x0000001b061f7223 */ /* 0x040fe4000000001f */
[-C--:B------:R-:W-:Y:S02]  /*2fb0*/  FFMA R29, R6, R23.reuse, R29 ;  /* 0x00000017061d7223 */ /* 0x080fe4000000001d */
[C---:B------:R-:W-:Y:S01]  /*2fc0*/  FFMA R21, R28.reuse, R23, R21 ;  /* 0x000000171c157223 */ /* 0x040fe20000000015 */
[----:B------:R-:W-:Y:S01]  /*2fd0*/  FMNMX R31, RZ, R31, !PT ;  /* 0x0000001fff1f7209 */ /* 0x000fe20007800000 */
[----:B------:R-:W-:Y:S01]  /*2fe0*/  FFMA R27, R28, R27, R20 ;  /* 0x0000001b1c1b7223 */ /* 0x000fe20000000014 */
[----:B------:R-:W-:-:S02]  /*2ff0*/  FMNMX R29, RZ, R29, !PT ;  /* 0x0000001dff1d7209 */ /* 0x000fc40007800000 */
[----:B------:R-:W-:Y:S01]  /*3000*/  FMNMX R21, RZ, R21, !PT ;  /* 0x00000015ff157209 */ /* 0x000fe20007800000 */
[----:B------:R-:W-:Y:S01]  /*3010*/  STG.E [R2.64+0x3100], R31 ;  /* 0x0031001f02007986 */ /* 0x000fe2000c101904 */
[-C--:B-1----:R-:W-:Y:S01]  /*3020*/  FFMA R34, R5, R12.reuse, R34 ;  /* 0x0000000c05227223 */ /* 0x082fe20000000022 */
[----:B------:R-:W-:Y:S01]  /*3030*/  FMNMX R27, RZ, R27, !PT ;  /* 0x0000001bff1b7209 */ /* 0x000fe20007800000 */
[----:B------:R-:W-:Y:S01]  /*3040*/  FFMA R18, R17, R12, R18 ;  /* 0x0000000c11127223 */ /* 0x000fe20000000012 */
[----:B------:R-:W-:Y:S01]  /*3050*/  STG.E [R2.64], R29 ;  /* 0x0000001d02007986 */ /* 0x000fe2000c101904 */
[-C--:B--2---:R-:W-:Y:S02]  /*3060*/  FFMA R33, R5, R8.reuse, R33 ;  /* 0x0000000805217223 */ /* 0x084fe40000000021 */
[----:B------:R-:W-:Y:S01]  /*3070*/  FFMA R7, R17, R8, R7 ;  /* 0x0000000811077223 */ /* 0x000fe20000000007 */
[----:B------:R-:W-:Y:S01]  /*3080*/  STG.E [R2.64+0x380], R21 ;  /* 0x0003801502007986 */ /* 0x000fe2000c101904 */
[----:B------:R-:W-:-:S02]  /*3090*/  FFMA R33, R16, R9, R33 ;  /* 0x0000000910217223 */ /* 0x000fc40000000021 */
[----:B------:R-:W-:Y:S01]  /*30a0*/  FFMA R7, R30, R9, R7 ;  /* 0x000000091e077223 */ /* 0x000fe20000000007 */
[----:B------:R-:W-:Y:S01]  /*30b0*/  STG.E [R2.64+0x3480], R27 ;  /* 0x0034801b02007986 */ /* 0x000fe2000c101904 */
[-C--:B------:R-:W-:Y:S02]  /*30c0*/  FFMA R34, R16, R13.reuse, R34 ;  /* 0x0000000d10227223 */ /* 0x080fe40000000022 */
[----:B------:R-:W-:Y:S02]  /*30d0*/  FFMA R18, R30, R13, R18 ;  /* 0x0000000d1e127223 */ /* 0x000fe40000000012 */
[-C--:B------:R-:W-:Y:S02]  /*30e0*/  FFMA R33, R37, R10.reuse, R33 ;  /* 0x0000000a25217223 */ /* 0x080fe40000000021 */
[----:B------:R-:W-:Y:S02]  /*30f0*/  FFMA R7, R35, R10, R7 ;  /* 0x0000000a23077223 */ /* 0x000fe40000000007 */
[----:B------:R-:W-:-:S02]  /*3100*/  FFMA R34, R37, R14, R34 ;  /* 0x0000000e25227223 */ /* 0x000fc40000000022 */
[----:B------:R-:W-:Y:S02]  /*3110*/  FFMA R18, R35, R14, R18 ;  /* 0x0000000e23127223 */ /* 0x000fe40000000012 */
[-C--:B------:R-:W-:Y:S02]  /*3120*/  FFMA R33, R6, R11.reuse, R33 ;  /* 0x0000000b06217223 */ /* 0x080fe40000000021 */
[----:B------:R-:W-:Y:S02]  /*3130*/  FFMA R7, R28, R11, R7 ;  /* 0x0000000b1c077223 */ /* 0x000fe40000000007 */
[----:B------:R-:W-:Y:S01]  /*3140*/  FFMA R34, R6, R15, R34 ;  /* 0x0000000f06227223 */ /* 0x000fe20000000022 */
[----:B------:R-:W-:Y:S01]  /*3150*/  FMNMX R33, RZ, R33, !PT ;  /* 0x00000021ff217209 */ /* 0x000fe20007800000 */
[----:B------:R-:W-:Y:S01]  /*3160*/  FFMA R18, R28, R15, R18 ;  /* 0x0000000f1c127223 */ /* 0x000fe20000000012 */
[----:B------:R-:W-:Y:S02]  /*3170*/  FMNMX R7, RZ, R7, !PT ;  /* 0x00000007ff077209 */ /* 0x000fe40007800000 */
[----:B------:R-:W-:Y:S01]  /*3180*/  FMNMX R5, RZ, R34, !PT ;  /* 0x00000022ff057209 */ /* 0x000fe20007800000 */
[----:B------:R-:W-:Y:S01]  /*3190*/  STG.E [R2.64+0x6200], R33 ;  /* 0x0062002102007986 */ /* 0x000fe2000c101904 */
[----:B------:R-:W-:-:S03]  /*31a0*/  FMNMX R9, RZ, R18, !PT ;  /* 0x00000012ff097209 */ /* 0x000fc60007800000 */
[----:B------:R-:W-:Y:S04]  /*31b0*/  STG.E [R2.64+0x6580], R7 ;  /* 0x0065800702007986 */ /* 0x000fe8000c101904 */
[----:B------:R-:W-:Y:S04]  /*31c0*/  STG.E [R2.64+0x9300], R5 ;  /* 0x0093000502007986 */ /* 0x000fe8000c101904 */
[----:B------:R-:W-:Y:S01]  /*31d0*/  STG.E [R2.64+0x9680], R9 ;  /* 0x0096800902007986 */ /* 0x000fe2000c101904 */
[----:B------:R-:W-:Y:S05]  /*31e0*/  EXIT ;  /* 0x000000000000794d */ /* 0x000fea0003800000 */
.L_x_0:
[----:B------:R-:W-:-:S00]  /*31f0*/  BRA `(.L_x_0) ;  /* 0xfffffff000007947 */ /* 0x000fc0000383ffff */
[----:B------:R-:W-:-:S00]  /*3200*/  NOP ;  /* 0x0000000000007918 */ /* 0x000fc00000000000 */
[----:B------:R-:W-:-:S00]  /*3210*/  NOP ;  /* 0x0000000000007918 */ /* 0x000fc00000000000 */
[----:B------:R-:W-:-:S00]  /*3220*/  NOP ;  /* 0x0000000000007918 */ /* 0x000fc00000000000 */
[----:B------:R-:W-:-:S00]  /*3230*/  NOP ;  /* 0x0000000000007918 */ /* 0x000fc00000000000 */
[----:B------:R-:W-:-:S00]  /*3240*/  NOP ;  /* 0x0000000000007918 */ /* 0x000fc00000000000 */
[----:B------:R-:W-:-:S00]  /*3250*/  NOP ;  /* 0x0000000000007918 */ /* 0x000fc00000000000 */
[----:B------:R-:W-:-:S00]  /*3260*/  NOP ;  /* 0x0000000000007918 */ /* 0x000fc00000000000 */
[----:B------:R-:W-:-:S00]  /*3270*/  NOP ;  /* 0x0000000000007918 */ /* 0x000fc00000000000 */
.L_x_1:


//--------------------- .nv.shared.candidate0     --------------------------
	.section	.nv.shared.candidate0,"aw",@nobits
	.align	4
.nv.shared.candidate0:
	.zero		24576
